	.target	sm_100a

	.elftype	@"ET_EXEC"


//--------------------- .note.nv.tkinfo           --------------------------
	.section	.note.nv.tkinfo,"",@"SHT_NOTE"
	.sectionflags	@"SHF_NOTE_NV_TKINFO"
	.tkinfo
        /*0018*/ 	.word	0x00000002
        /*0030*/ 	.string	""
        /*0030*/ 	.string	"ptxas"
        /*0030*/ 	.string	"Cuda compilation tools, release 13.0, V13.0.88"
        /*0030*/ 	.string	"Build cuda_13.0.r13.0/compiler.36424714_0"
        /*0030*/ 	.string	"-arch sm_100a -m 64 "



//--------------------- .note.nv.cuinfo           --------------------------
	.section	.note.nv.cuinfo,"",@"SHT_NOTE"
	.sectionflags	@"SHF_NOTE_NV_CUINFO"
        /*0018*/ 	.short	0x0002
        /*001a*/ 	.short	0x0064
        /*001c*/ 	.short	0x0082
	.zero		2


//--------------------- .nv.info                  --------------------------
	.section	.nv.info,"",@"SHT_CUDA_INFO"
	.align	4


	//----- nvinfo : EIATTR_REGCOUNT
	.align		4
        /*0000*/ 	.byte	0x04, 0x2f
        /*0002*/ 	.short	(.L_19 - .L_18)
	.align		4
.L_18:
        /*0004*/ 	.word	index@(_ZN7cutlass13device_kernelINS_4gemm6kernel13GemmUniversalIN4cute5tupleIJiiiiEEENS1_10collective13CollectiveMmaINS1_35MainloopSm100TmaUmmaWarpSpecializedILi6ELi2ELi4ENS5_IJNS4_1CILi1EEESB_SB_EEEEENS5_IJNSA_ILi64EEENSA_ILi128EEESE_EEENS_10bfloat16_tENS5_IJlSB_lEEESH_SI_NS4_8TiledMMAINS4_8MMA_AtomIJNS4_20SM100_MMA_F16BF16_SSISH_SH_fLi64ELi128ELNS4_4UMMA5MajorE0ELSN_0ELNSM_7ScaleInE0ELSO_0EEEEEENS4_6LayoutISC_NS5_IJNSA_ILi0EEESS_SS_EEEEENS5_IJNS4_10UnderscoreESV_SV_EEEEENS4_13SM90_TMA_LOADENS4_14ComposedLayoutINS4_7SwizzleILi3ELi4ELi3EEENS4_18smem_ptr_flag_bitsILi16EEENSR_INS5_IJNSA_ILi8EEESE_EEENS5_IJSE_SB_EEEEEEEvNS4_8identityESY_S18_vS19_EENS_8epilogue10collective18CollectiveEpilogueINS1B_23Sm100TmaWarpSpecializedILi4ELi2ELi16ELb1ELb0EEEJSG_NS5_IJNSR_ISE_SB_EENSR_INSA_ILi32EEESB_EEEEESH_SI_SH_SI_NS1B_6fusion15FusionCallbacksIS1F_NS1K_17LinearCombinationISH_fSH_fLNS_15FloatRoundStyleE2EEESG_S1J_JEEENS4_5SM1004TMEM4LOAD26SM100_TMEM_LOAD_16dp256b4xESY_NSZ_INS10_ILi2ELi4ELi3EEES13_NSR_INS5_IJS14_S1H_EEENS5_IJS1H_SB_EEEEEEENS4_17SM75_U32x4_LDSM_NENS4_14SM90_TMA_STOREES1Y_NS4_17SM90_U32x4_STSM_NENS4_39AutoVectorizingCopyWithAssumedAlignmentILi128EEEEEEvvEEEEvNT_6ParamsE)
        /*0008*/ 	.word	0x0000005b


	//----- nvinfo : EIATTR_FRAME_SIZE
	.align		4
.L_19:
        /*000c*/ 	.byte	0x04, 0x11
        /*000e*/ 	.short	(.L_21 - .L_20)
	.align		4
.L_20:
        /*0010*/ 	.word	index@($__internal_2_$__cuda_sm10x_tcgen05_guardrail_trap_unallocated_columns_being_dealloced)
        /*0014*/ 	.word	0x00000000


	//----- nvinfo : EIATTR_FRAME_SIZE
	.align		4
.L_21:
        /*0018*/ 	.byte	0x04, 0x11
        /*001a*/ 	.short	(.L_23 - .L_22)
	.align		4
.L_22:
        /*001c*/ 	.word	index@($__internal_1_$__cuda_sm10x_tcgen05_guardrail_trap_phase_invalid_during_alloc)
        /*0020*/ 	.word	0x00000000


	//----- nvinfo : EIATTR_FRAME_SIZE
	.align		4
.L_23:
        /*0024*/ 	.byte	0x04, 0x11
        /*0026*/ 	.short	(.L_25 - .L_24)
	.align		4
.L_24:
        /*0028*/ 	.word	index@($__internal_0_$__cuda_sm10x_tcgen05_guardrail_trap_col_being_dealloced_not_returned_by_alloc)
        /*002c*/ 	.word	0x00000000


	//----- nvinfo : EIATTR_FRAME_SIZE
	.align		4
.L_25:
        /*0030*/ 	.byte	0x04, 0x11
        /*0032*/ 	.short	(.L_27 - .L_26)
	.align		4
.L_26:
        /*0034*/ 	.word	index@(_ZN7cutlass13device_kernelINS_4gemm6kernel13GemmUniversalIN4cute5tupleIJiiiiEEENS1_10collective13CollectiveMmaINS1_35MainloopSm100TmaUmmaWarpSpecializedILi6ELi2ELi4ENS5_IJNS4_1CILi1EEESB_SB_EEEEENS5_IJNSA_ILi64EEENSA_ILi128EEESE_EEENS_10bfloat16_tENS5_IJlSB_lEEESH_SI_NS4_8TiledMMAINS4_8MMA_AtomIJNS4_20SM100_MMA_F16BF16_SSISH_SH_fLi64ELi128ELNS4_4UMMA5MajorE0ELSN_0ELNSM_7ScaleInE0ELSO_0EEEEEENS4_6LayoutISC_NS5_IJNSA_ILi0EEESS_SS_EEEEENS5_IJNS4_10UnderscoreESV_SV_EEEEENS4_13SM90_TMA_LOADENS4_14ComposedLayoutINS4_7SwizzleILi3ELi4ELi3EEENS4_18smem_ptr_flag_bitsILi16EEENSR_INS5_IJNSA_ILi8EEESE_EEENS5_IJSE_SB_EEEEEEEvNS4_8identityESY_S18_vS19_EENS_8epilogue10collective18CollectiveEpilogueINS1B_23Sm100TmaWarpSpecializedILi4ELi2ELi16ELb1ELb0EEEJSG_NS5_IJNSR_ISE_SB_EENSR_INSA_ILi32EEESB_EEEEESH_SI_SH_SI_NS1B_6fusion15FusionCallbacksIS1F_NS1K_17LinearCombinationISH_fSH_fLNS_15FloatRoundStyleE2EEESG_S1J_JEEENS4_5SM1004TMEM4LOAD26SM100_TMEM_LOAD_16dp256b4xESY_NSZ_INS10_ILi2ELi4ELi3EEES13_NSR_INS5_IJS14_S1H_EEENS5_IJS1H_SB_EEEEEEENS4_17SM75_U32x4_LDSM_NENS4_14SM90_TMA_STOREES1Y_NS4_17SM90_U32x4_STSM_NENS4_39AutoVectorizingCopyWithAssumedAlignmentILi128EEEEEEvvEEEEvNT_6ParamsE)
        /*0038*/ 	.word	0x00000000


	//----- nvinfo : EIATTR_MIN_STACK_SIZE
	.align		4
.L_27:
        /*003c*/ 	.byte	0x04, 0x12
        /*003e*/ 	.short	(.L_29 - .L_28)
	.align		4
.L_28:
        /*0040*/ 	.word	index@(_ZN7cutlass13device_kernelINS_4gemm6kernel13GemmUniversalIN4cute5tupleIJiiiiEEENS1_10collective13CollectiveMmaINS1_35MainloopSm100TmaUmmaWarpSpecializedILi6ELi2ELi4ENS5_IJNS4_1CILi1EEESB_SB_EEEEENS5_IJNSA_ILi64EEENSA_ILi128EEESE_EEENS_10bfloat16_tENS5_IJlSB_lEEESH_SI_NS4_8TiledMMAINS4_8MMA_AtomIJNS4_20SM100_MMA_F16BF16_SSISH_SH_fLi64ELi128ELNS4_4UMMA5MajorE0ELSN_0ELNSM_7ScaleInE0ELSO_0EEEEEENS4_6LayoutISC_NS5_IJNSA_ILi0EEESS_SS_EEEEENS5_IJNS4_10UnderscoreESV_SV_EEEEENS4_13SM90_TMA_LOADENS4_14ComposedLayoutINS4_7SwizzleILi3ELi4ELi3EEENS4_18smem_ptr_flag_bitsILi16EEENSR_INS5_IJNSA_ILi8EEESE_EEENS5_IJSE_SB_EEEEEEEvNS4_8identityESY_S18_vS19_EENS_8epilogue10collective18CollectiveEpilogueINS1B_23Sm100TmaWarpSpecializedILi4ELi2ELi16ELb1ELb0EEEJSG_NS5_IJNSR_ISE_SB_EENSR_INSA_ILi32EEESB_EEEEESH_SI_SH_SI_NS1B_6fusion15FusionCallbacksIS1F_NS1K_17LinearCombinationISH_fSH_fLNS_15FloatRoundStyleE2EEESG_S1J_JEEENS4_5SM1004TMEM4LOAD26SM100_TMEM_LOAD_16dp256b4xESY_NSZ_INS10_ILi2ELi4ELi3EEES13_NSR_INS5_IJS14_S1H_EEENS5_IJS1H_SB_EEEEEEENS4_17SM75_U32x4_LDSM_NENS4_14SM90_TMA_STOREES1Y_NS4_17SM90_U32x4_STSM_NENS4_39AutoVectorizingCopyWithAssumedAlignmentILi128EEEEEEvvEEEEvNT_6ParamsE)
        /*0044*/ 	.word	0x00000000
.L_29:


//--------------------- .nv.compat                --------------------------
	.section	.nv.compat,"",@"SHT_CUDA_COMPAT_INFO"
	.align	4
        /*0000*/ 	.byte	0x02, 0x09, 0x01, 0x00, 0x02, 0x02, 0x02, 0x00, 0x02, 0x05, 0x05, 0x00, 0x03, 0x07, 0x01, 0x01
        /*0010*/ 	.byte	0x02, 0x03, 0x01, 0x00, 0x02, 0x06, 0x01, 0x00, 0x04, 0x0b, 0x08, 0x00, 0x09, 0x00, 0x00, 0x00
        /*0020*/ 	.byte	0x00, 0x00, 0x00, 0x00


//--------------------- .nv.info._ZN7cutlass13device_kernelINS_4gemm6kernel13GemmUniversalIN4cute5tupleIJiiiiEEENS1_10collective13CollectiveMmaINS1_35MainloopSm100TmaUmmaWarpSpecializedILi6ELi2ELi4ENS5_IJNS4_1CILi1EEESB_SB_EEEEENS5_IJNSA_ILi64EEENSA_ILi128EEESE_EEENS_10bfloat16_tENS5_IJlSB_lEEESH_SI_NS4_8TiledMMAINS4_8MMA_AtomIJNS4_20SM100_MMA_F16BF16_SSISH_SH_fLi64ELi128ELNS4_4UMMA5MajorE0ELSN_0ELNSM_7ScaleInE0ELSO_0EEEEEENS4_6LayoutISC_NS5_IJNSA_ILi0EEESS_SS_EEEEENS5_IJNS4_10UnderscoreESV_SV_EEEEENS4_13SM90_TMA_LOADENS4_14ComposedLayoutINS4_7SwizzleILi3ELi4ELi3EEENS4_18smem_ptr_flag_bitsILi16EEENSR_INS5_IJNSA_ILi8EEESE_EEENS5_IJSE_SB_EEEEEEEvNS4_8identityESY_S18_vS19_EENS_8epilogue10collective18CollectiveEpilogueINS1B_23Sm100TmaWarpSpecializedILi4ELi2ELi16ELb1ELb0EEEJSG_NS5_IJNSR_ISE_SB_EENSR_INSA_ILi32EEESB_EEEEESH_SI_SH_SI_NS1B_6fusion15FusionCallbacksIS1F_NS1K_17LinearCombinationISH_fSH_fLNS_15FloatRoundStyleE2EEESG_S1J_JEEENS4_5SM1004TMEM4LOAD26SM100_TMEM_LOAD_16dp256b4xESY_NSZ_INS10_ILi2ELi4ELi3EEES13_NSR_INS5_IJS14_S1H_EEENS5_IJS1H_SB_EEEEEEENS4_17SM75_U32x4_LDSM_NENS4_14SM90_TMA_STOREES1Y_NS4_17SM90_U32x4_STSM_NENS4_39AutoVectorizingCopyWithAssumedAlignmentILi128EEEEEEvvEEEEvNT_6ParamsE --------------------------
	.section	.nv.info._ZN7cutlass13device_kernelINS_4gemm6kernel13GemmUniversalIN4cute5tupleIJiiiiEEENS1_10collective13CollectiveMmaINS1_35MainloopSm100TmaUmmaWarpSpecializedILi6ELi2ELi4ENS5_IJNS4_1CILi1EEESB_SB_EEEEENS5_IJNSA_ILi64EEENSA_ILi128EEESE_EEENS_10bfloat16_tENS5_IJlSB_lEEESH_SI_NS4_8TiledMMAINS4_8MMA_AtomIJNS4_20SM100_MMA_F16BF16_SSISH_SH_fLi64ELi128ELNS4_4UMMA5MajorE0ELSN_0ELNSM_7ScaleInE0ELSO_0EEEEEENS4_6LayoutISC_NS5_IJNSA_ILi0EEESS_SS_EEEEENS5_IJNS4_10UnderscoreESV_SV_EEEEENS4_13SM90_TMA_LOADENS4_14ComposedLayoutINS4_7SwizzleILi3ELi4ELi3EEENS4_18smem_ptr_flag_bitsILi16EEENSR_INS5_IJNSA_ILi8EEESE_EEENS5_IJSE_SB_EEEEEEEvNS4_8identityESY_S18_vS19_EENS_8epilogue10collective18CollectiveEpilogueINS1B_23Sm100TmaWarpSpecializedILi4ELi2ELi16ELb1ELb0EEEJSG_NS5_IJNSR_ISE_SB_EENSR_INSA_ILi32EEESB_EEEEESH_SI_SH_SI_NS1B_6fusion15FusionCallbacksIS1F_NS1K_17LinearCombinationISH_fSH_fLNS_15FloatRoundStyleE2EEESG_S1J_JEEENS4_5SM1004TMEM4LOAD26SM100_TMEM_LOAD_16dp256b4xESY_NSZ_INS10_ILi2ELi4ELi3EEES13_NSR_INS5_IJS14_S1H_EEENS5_IJS1H_SB_EEEEEEENS4_17SM75_U32x4_LDSM_NENS4_14SM90_TMA_STOREES1Y_NS4_17SM90_U32x4_STSM_NENS4_39AutoVectorizingCopyWithAssumedAlignmentILi128EEEEEEvvEEEEvNT_6ParamsE,"",@"SHT_CUDA_INFO"
	.sectionflags	@""
	.align	4


	//----- nvinfo : EIATTR_CUDA_API_VERSION
	.align		4
        /*0000*/ 	.byte	0x04, 0x37
        /*0002*/ 	.short	(.L_31 - .L_30)
.L_30:
        /*0004*/ 	.word	0x00000082


	//----- nvinfo : EIATTR_KPARAM_INFO
	.align		4
.L_31:
        /*0008*/ 	.byte	0x04, 0x17
        /*000a*/ 	.short	(.L_33 - .L_32)
.L_32:
        /*000c*/ 	.word	0x00000000
        /*0010*/ 	.short	0x0000
        /*0012*/ 	.short	0x0000
        /*0014*/ 	.byte	0x00, 0xf0, 0x01, 0x20


	//----- nvinfo : EIATTR_AT_ENTRY_FRAGMENTS
	.align		4
.L_33:
        /*0018*/ 	.byte	0x04, 0x4f
        /*001a*/ 	.short	(.L_35 - .L_34)


	//   ....[0]....
.L_34:
        /*001c*/ 	.word	0x00000006


	//----- nvinfo : EIATTR_RESERVED_SMEM_USED
	.align		4
.L_35:
        /*0020*/ 	.byte	0x01, 0x41
	.zero		2


	//----- nvinfo : EIATTR_SPARSE_MMA_MASK
	.align		4
        /*0024*/ 	.byte	0x03, 0x50
        /*0026*/ 	.short	0x0000


	//----- nvinfo : EIATTR_TCGEN05_1CTA_USED
	.align		4
        /*0028*/ 	.byte	0x01, 0x51
	.zero		2


	//----- nvinfo : EIATTR_MAXREG_COUNT
	.align		4
        /*002c*/ 	.byte	0x03, 0x1b
        /*002e*/ 	.short	0x00ff


	//----- nvinfo : EIATTR_NUM_BARRIERS
	.align		4
        /*0030*/ 	.byte	0x02, 0x4c
        /*0032*/ 	.byte	0x07
	.zero		1


	//----- nvinfo : EIATTR_EXTERNS
	.align		4
        /*0034*/ 	.byte	0x04, 0x0f
        /*0036*/ 	.short	(.L_37 - .L_36)


	//   ....[0]....
	.align		4
.L_36:
        /*0038*/ 	.word	index@(__assertfail)


	//----- nvinfo : EIATTR_MERCURY_ISA_VERSION
	.align		4
.L_37:
        /*003c*/ 	.byte	0x03, 0x5f
        /*003e*/ 	.short	0x0101


	//----- nvinfo : EIATTR_INT_WARP_WIDE_INSTR_OFFSETS
	.align		4
        /*0040*/ 	.byte	0x04, 0x31
        /*0042*/ 	.short	(.L_39 - .L_38)


	//   ....[0]....
.L_38:
        /*0044*/ 	.word	0x00001e30


	//   ....[1]....
        /*0048*/ 	.word	0x00003a00


	//   ....[2]....
        /*004c*/ 	.word	0x00003a20


	//   ....[3]....
        /*0050*/ 	.word	0x00003a50


	//   ....[4]....
        /*0054*/ 	.word	0x00004390


	//   ....[5]....
        /*0058*/ 	.word	0x00004400


	//   ....[6]....
        /*005c*/ 	.word	0x000044e0


	//   ....[7]....
        /*0060*/ 	.word	0x00004560


	//   ....[8]....
        /*0064*/ 	.word	0x00004670


	//   ....[9]....
        /*0068*/ 	.word	0x00004700


	//   ....[10]....
        /*006c*/ 	.word	0x000048e0


	//   ....[11]....
        /*0070*/ 	.word	0x00004a40


	//----- nvinfo : EIATTR_COOP_GROUP_MASK_REGIDS
	.align		4
.L_39:
        /*0074*/ 	.byte	0x04, 0x29
        /*0076*/ 	.short	(.L_41 - .L_40)


	//   ....[0]....
.L_40:
        /*0078*/ 	.word	0xffffffff


	//   ....[1]....
        /*007c*/ 	.word	0xffffffff


	//   ....[2]....
        /*0080*/ 	.word	0xffffffff


	//   ....[3]....
        /*0084*/ 	.word	0xffffffff


	//   ....[4]....
        /*0088*/ 	.word	0xffffffff


	//   ....[5]....
        /*008c*/ 	.word	0xffffffff


	//   ....[6]....
        /*0090*/ 	.word	0xffffffff


	//   ....[7]....
        /*0094*/ 	.word	0xffffffff


	//   ....[8]....
        /*0098*/ 	.word	0xffffffff


	//   ....[9]....
        /*009c*/ 	.word	0xffffffff


	//   ....[10]....
        /*00a0*/ 	.word	0xffffffff


	//   ....[11]....
        /*00a4*/ 	.word	0xffffffff


	//   ....[12]....
        /*00a8*/ 	.word	0xffffffff


	//----- nvinfo : EIATTR_COOP_GROUP_INSTR_OFFSETS
	.align		4
.L_41:
        /*00ac*/ 	.byte	0x04, 0x28
        /*00ae*/ 	.short	(.L_43 - .L_42)


	//   ....[0]....
.L_42:
        /*00b0*/ 	.word	0x00000090


	//   ....[1]....
        /*00b4*/ 	.word	0x000004d0


	//   ....[2]....
        /*00b8*/ 	.word	0x00000680


	//   ....[3]....
        /*00bc*/ 	.word	0x00000820


	//   ....[4]....
        /*00c0*/ 	.word	0x00000920


	//   ....[5]....
        /*00c4*/ 	.word	0x00000a90


	//   ....[6]....
        /*00c8*/ 	.word	0x00000c30


	//   ....[7]....
        /*00cc*/ 	.word	0x00001d10


	//   ....[8]....
        /*00d0*/ 	.word	0x00002c10


	//   ....[9]....
        /*00d4*/ 	.word	0x00002e20


	//   ....[10]....
        /*00d8*/ 	.word	0x00002e50


	//   ....[11]....
        /*00dc*/ 	.word	0x000038e0


	//   ....[12]....
        /*00e0*/ 	.word	0x00003b10


	//----- nvinfo : EIATTR_VRC_CTA_INIT_COUNT
	.align		4
.L_43:
        /*00e4*/ 	.byte	0x02, 0x4a
        /*00e6*/ 	.byte	0x80
	.zero		1


	//----- nvinfo : EIATTR_SYSCALL_OFFSETS
	.align		4
        /*00e8*/ 	.byte	0x04, 0x46
        /*00ea*/ 	.short	(.L_45 - .L_44)


	//   ....[0]....
.L_44:
        /*00ec*/ 	.word	0x000054f0


	//   ....[1]....
        /*00f0*/ 	.word	0x000055e0


	//   ....[2]....
        /*00f4*/ 	.word	0x00005d40


	//   ....[3]....
        /*00f8*/ 	.word	0x000065f0


	//   ....[4]....
        /*00fc*/ 	.word	0x00006e70


	//   ....[5]....
        /*0100*/ 	.word	0x000076f0


	//----- nvinfo : EIATTR_MBARRIER_INSTR_OFFSETS
	.align		4
.L_45:
        /*0104*/ 	.byte	0x04, 0x39
        /*0106*/ 	.short	(.L_47 - .L_46)


	//   ....[0]....
.L_46:
        /*0108*/ 	.word	0x000005b0
        /*010c*/ 	.word	0x000000ff
        /*0110*/ 	.word	0x00000000
        /*0114*/ 	.short	0x0100
        /*0116*/ 	.byte	0x05
	.zero		1


	//   ....[1]....
        /*0118*/ 	.word	0x000005c0
        /*011c*/ 	.word	0x000000ff
        /*0120*/ 	.word	0x00000030
        /*0124*/ 	.short	0x0100
        /*0126*/ 	.byte	0x05
	.zero		1


	//   ....[2]....
        /*0128*/ 	.word	0x000005d0
        /*012c*/ 	.word	0x000000ff
        /*0130*/ 	.word	0x00000008
        /*0134*/ 	.short	0x0100
        /*0136*/ 	.byte	0x05
	.zero		1


	//   ....[3]....
        /*0138*/ 	.word	0x000005e0
        /*013c*/ 	.word	0x000000ff
        /*0140*/ 	.word	0x00000038
        /*0144*/ 	.short	0x0100
        /*0146*/ 	.byte	0x05
	.zero		1


	//   ....[4]....
        /*0148*/ 	.word	0x000005f0
        /*014c*/ 	.word	0x000000ff
        /*0150*/ 	.word	0x00000010
        /*0154*/ 	.short	0x0100
        /*0156*/ 	.byte	0x05
	.zero		1


	//   ....[5]....
        /*0158*/ 	.word	0x00000600
        /*015c*/ 	.word	0x000000ff
        /*0160*/ 	.word	0x00000040
        /*0164*/ 	.short	0x0100
        /*0166*/ 	.byte	0x05
	.zero		1


	//   ....[6]....
        /*0168*/ 	.word	0x00000610
        /*016c*/ 	.word	0x000000ff
        /*0170*/ 	.word	0x00000018
        /*0174*/ 	.short	0x0100
        /*0176*/ 	.byte	0x05
	.zero		1


	//   ....[7]....
        /*0178*/ 	.word	0x00000620
        /*017c*/ 	.word	0x000000ff
        /*0180*/ 	.word	0x00000048
        /*0184*/ 	.short	0x0100
        /*0186*/ 	.byte	0x05
	.zero		1


	//   ....[8]....
        /*0188*/ 	.word	0x00000630
        /*018c*/ 	.word	0x000000ff
        /*0190*/ 	.word	0x00000020
        /*0194*/ 	.short	0x0100
        /*0196*/ 	.byte	0x05
	.zero		1


	//   ....[9]....
        /*0198*/ 	.word	0x00000640
        /*019c*/ 	.word	0x000000ff
        /*01a0*/ 	.word	0x00000050
        /*01a4*/ 	.short	0x0100
        /*01a6*/ 	.byte	0x05
	.zero		1


	//   ....[10]....
        /*01a8*/ 	.word	0x00000650
        /*01ac*/ 	.word	0x000000ff
        /*01b0*/ 	.word	0x00000028
        /*01b4*/ 	.short	0x0100
        /*01b6*/ 	.byte	0x05
	.zero		1


	//   ....[11]....
        /*01b8*/ 	.word	0x00000660
        /*01bc*/ 	.word	0x000000ff
        /*01c0*/ 	.word	0x00000058
        /*01c4*/ 	.short	0x0100
        /*01c6*/ 	.byte	0x05
	.zero		1


	//   ....[12]....
        /*01c8*/ 	.word	0x00000790
        /*01cc*/ 	.word	0x000000ff
        /*01d0*/ 	.word	0x00000060
        /*01d4*/ 	.short	0x0100
        /*01d6*/ 	.byte	0x07
	.zero		1


	//   ....[13]....
        /*01d8*/ 	.word	0x000007a0
        /*01dc*/ 	.word	0x000000ff
        /*01e0*/ 	.word	0x00000080
        /*01e4*/ 	.short	0x0100
        /*01e6*/ 	.byte	0x07
	.zero		1


	//   ....[14]....
        /*01e8*/ 	.word	0x000007b0
        /*01ec*/ 	.word	0x000000ff
        /*01f0*/ 	.word	0x00000068
        /*01f4*/ 	.short	0x0100
        /*01f6*/ 	.byte	0x07
	.zero		1


	//   ....[15]....
        /*01f8*/ 	.word	0x000007c0
        /*01fc*/ 	.word	0x000000ff
        /*0200*/ 	.word	0x00000088
        /*0204*/ 	.short	0x0100
        /*0206*/ 	.byte	0x07
	.zero		1


	//   ....[16]....
        /*0208*/ 	.word	0x000007d0
        /*020c*/ 	.word	0x000000ff
        /*0210*/ 	.word	0x00000070
        /*0214*/ 	.short	0x0100
        /*0216*/ 	.byte	0x07
	.zero		1


	//   ....[17]....
        /*0218*/ 	.word	0x000007e0
        /*021c*/ 	.word	0x000000ff
        /*0220*/ 	.word	0x00000090
        /*0224*/ 	.short	0x0100
        /*0226*/ 	.byte	0x07
	.zero		1


	//   ....[18]....
        /*0228*/ 	.word	0x000007f0
        /*022c*/ 	.word	0x000000ff
        /*0230*/ 	.word	0x00000078
        /*0234*/ 	.short	0x0100
        /*0236*/ 	.byte	0x07
	.zero		1


	//   ....[19]....
        /*0238*/ 	.word	0x00000800
        /*023c*/ 	.word	0x000000ff
        /*0240*/ 	.word	0x00000098
        /*0244*/ 	.short	0x0100
        /*0246*/ 	.byte	0x07
	.zero		1


	//   ....[20]....
        /*0248*/ 	.word	0x000008f0
        /*024c*/ 	.word	0x000000ff
        /*0250*/ 	.word	0x000000a0
        /*0254*/ 	.short	0x0100
        /*0256*/ 	.byte	0x05
	.zero		1


	//   ....[21]....
        /*0258*/ 	.word	0x00000900
        /*025c*/ 	.word	0x000000ff
        /*0260*/ 	.word	0x000000a8
        /*0264*/ 	.short	0x0100
        /*0266*/ 	.byte	0x05
	.zero		1


	//   ....[22]....
        /*0268*/ 	.word	0x00000a40
        /*026c*/ 	.word	0x000000ff
        /*0270*/ 	.word	0x000000b0
        /*0274*/ 	.short	0x0100
        /*0276*/ 	.byte	0x05
	.zero		1


	//   ....[23]....
        /*0278*/ 	.word	0x00000a50
        /*027c*/ 	.word	0x000000ff
        /*0280*/ 	.word	0x000000c0
        /*0284*/ 	.short	0x0100
        /*0286*/ 	.byte	0x05
	.zero		1


	//   ....[24]....
        /*0288*/ 	.word	0x00000a60
        /*028c*/ 	.word	0x000000ff
        /*0290*/ 	.word	0x000000b8
        /*0294*/ 	.short	0x0100
        /*0296*/ 	.byte	0x05
	.zero		1


	//   ....[25]....
        /*0298*/ 	.word	0x00000a70
        /*029c*/ 	.word	0x000000ff
        /*02a0*/ 	.word	0x000000c8
        /*02a4*/ 	.short	0x0100
        /*02a6*/ 	.byte	0x05
	.zero		1


	//   ....[26]....
        /*02a8*/ 	.word	0x00000ba0
        /*02ac*/ 	.word	0x000000ff
        /*02b0*/ 	.word	0x000000d0
        /*02b4*/ 	.short	0x0100
        /*02b6*/ 	.byte	0x07
	.zero		1


	//   ....[27]....
        /*02b8*/ 	.word	0x00000bb0
        /*02bc*/ 	.word	0x000000ff
        /*02c0*/ 	.word	0x000000f0
        /*02c4*/ 	.short	0x0100
        /*02c6*/ 	.byte	0x07
	.zero		1


	//   ....[28]....
        /*02c8*/ 	.word	0x00000bc0
        /*02cc*/ 	.word	0x000000ff
        /*02d0*/ 	.word	0x000000d8
        /*02d4*/ 	.short	0x0100
        /*02d6*/ 	.byte	0x07
	.zero		1


	//   ....[29]....
        /*02d8*/ 	.word	0x00000bd0
        /*02dc*/ 	.word	0x000000ff
        /*02e0*/ 	.word	0x000000f8
        /*02e4*/ 	.short	0x0100
        /*02e6*/ 	.byte	0x07
	.zero		1


	//   ....[30]....
        /*02e8*/ 	.word	0x00000be0
        /*02ec*/ 	.word	0x000000ff
        /*02f0*/ 	.word	0x000000e0
        /*02f4*/ 	.short	0x0100
        /*02f6*/ 	.byte	0x07
	.zero		1


	//   ....[31]....
        /*02f8*/ 	.word	0x00000bf0
        /*02fc*/ 	.word	0x000000ff
        /*0300*/ 	.word	0x00000100
        /*0304*/ 	.short	0x0100
        /*0306*/ 	.byte	0x07
	.zero		1


	//   ....[32]....
        /*0308*/ 	.word	0x00000c00
        /*030c*/ 	.word	0x000000ff
        /*0310*/ 	.word	0x000000e8
        /*0314*/ 	.short	0x0100
        /*0316*/ 	.byte	0x07
	.zero		1


	//   ....[33]....
        /*0318*/ 	.word	0x00000c10
        /*031c*/ 	.word	0x000000ff
        /*0320*/ 	.word	0x00000108
        /*0324*/ 	.short	0x0100
        /*0326*/ 	.byte	0x07
	.zero		1


	//   ....[34]....
        /*0328*/ 	.word	0x00000d00
        /*032c*/ 	.word	0x000000ff
        /*0330*/ 	.word	0x00000110
        /*0334*/ 	.short	0x0100
        /*0336*/ 	.byte	0x05
	.zero		1


	//   ....[35]....
        /*0338*/ 	.word	0x00000d10
        /*033c*/ 	.word	0x000000ff
        /*0340*/ 	.word	0x00000120
        /*0344*/ 	.short	0x0100
        /*0346*/ 	.byte	0x05
	.zero		1


	//   ....[36]....
        /*0348*/ 	.word	0x00000d20
        /*034c*/ 	.word	0x000000ff
        /*0350*/ 	.word	0x00000118
        /*0354*/ 	.short	0x0100
        /*0356*/ 	.byte	0x05
	.zero		1


	//   ....[37]....
        /*0358*/ 	.word	0x00000d30
        /*035c*/ 	.word	0x000000ff
        /*0360*/ 	.word	0x00000128
        /*0364*/ 	.short	0x0100
        /*0366*/ 	.byte	0x05
	.zero		1


	//   ....[38]....
        /*0368*/ 	.word	0x00001610
        /*036c*/ 	.word	0x00000003
        /*0370*/ 	.word	0x00000120
        /*0374*/ 	.short	0x010a
        /*0376*/ 	.byte	0xff
	.zero		1


	//   ....[39]....
        /*0378*/ 	.word	0x00001640
        /*037c*/ 	.word	0x00000003
        /*0380*/ 	.word	0x00000110
        /*0384*/ 	.short	0x0101
        /*0386*/ 	.byte	0xff
	.zero		1


	//   ....[40]....
        /*0388*/ 	.word	0x00001710
        /*038c*/ 	.word	0x000000ff
        /*0390*/ 	.word	0x00000030
        /*0394*/ 	.short	0x010a
        /*0396*/ 	.byte	0x08
	.zero		1


	//   ....[41]....
        /*0398*/ 	.word	0x000017b0
        /*039c*/ 	.word	0x000000ff
        /*03a0*/ 	.word	0x00000030
        /*03a4*/ 	.short	0x010a
        /*03a6*/ 	.byte	0x21
	.zero		1


	//   ....[42]....
        /*03a8*/ 	.word	0x00001900
        /*03ac*/ 	.word	0x000000ff
        /*03b0*/ 	.word	0x00000030
        /*03b4*/ 	.short	0x010a
        /*03b6*/ 	.byte	0x08
	.zero		1


	//   ....[43]....
        /*03b8*/ 	.word	0x00001a10
        /*03bc*/ 	.word	0x000000ff
        /*03c0*/ 	.word	0x000000a8
        /*03c4*/ 	.short	0x0101
        /*03c6*/ 	.byte	0x04
	.zero		1


	//   ....[44]....
        /*03c8*/ 	.word	0x00001a30
        /*03cc*/ 	.word	0x000000ff
        /*03d0*/ 	.word	0x00000030
        /*03d4*/ 	.short	0x010a
        /*03d6*/ 	.byte	0x08
	.zero		1


	//   ....[45]....
        /*03d8*/ 	.word	0x00001ab0
        /*03dc*/ 	.word	0x000000ff
        /*03e0*/ 	.word	0x00000030
        /*03e4*/ 	.short	0x010a
        /*03e6*/ 	.byte	0x11
	.zero		1


	//   ....[46]....
        /*03e8*/ 	.word	0x00001c00
        /*03ec*/ 	.word	0x000000ff
        /*03f0*/ 	.word	0x00000030
        /*03f4*/ 	.short	0x010a
        /*03f6*/ 	.byte	0x08
	.zero		1


	//   ....[47]....
        /*03f8*/ 	.word	0x00001d40
        /*03fc*/ 	.word	0x00000002
        /*0400*/ 	.word	0x000000b0
        /*0404*/ 	.short	0x010a
        /*0406*/ 	.byte	0xff
	.zero		1


	//   ....[48]....
        /*0408*/ 	.word	0x00001e00
        /*040c*/ 	.word	0x00000002
        /*0410*/ 	.word	0x00000000
        /*0414*/ 	.short	0x0101
        /*0416*/ 	.byte	0xff
	.zero		1


	//   ....[49]....
        /*0418*/ 	.word	0x00002360
        /*041c*/ 	.word	0x000000ff
        /*0420*/ 	.word	0x00000000
        /*0424*/ 	.short	0x010a
        /*0426*/ 	.byte	0x05
	.zero		1


	//   ....[50]....
        /*0428*/ 	.word	0x000023f0
        /*042c*/ 	.word	0x000000ff
        /*0430*/ 	.word	0x00000000
        /*0434*/ 	.short	0x010a
        /*0436*/ 	.byte	0x05
	.zero		1


	//   ....[51]....
        /*0438*/ 	.word	0x00002480
        /*043c*/ 	.word	0x000000ff
        /*0440*/ 	.word	0x00000000
        /*0444*/ 	.short	0x010a
        /*0446*/ 	.byte	0x05
	.zero		1


	//   ....[52]....
        /*0448*/ 	.word	0x00002510
        /*044c*/ 	.word	0x000000ff
        /*0450*/ 	.word	0x00000000
        /*0454*/ 	.short	0x010a
        /*0456*/ 	.byte	0x05
	.zero		1


	//   ....[53]....
        /*0458*/ 	.word	0x000025a0
        /*045c*/ 	.word	0x000000ff
        /*0460*/ 	.word	0x00000000
        /*0464*/ 	.short	0x010a
        /*0466*/ 	.byte	0x05
	.zero		1


	//   ....[54]....
        /*0468*/ 	.word	0x00002640
        /*046c*/ 	.word	0x00000000
        /*0470*/ 	.word	0x00000000
        /*0474*/ 	.short	0x010a
        /*0476*/ 	.byte	0xff
	.zero		1


	//   ....[55]....
        /*0478*/ 	.word	0x00002760
        /*047c*/ 	.word	0x00000000
        /*0480*/ 	.word	0x00000110
        /*0484*/ 	.short	0x010a
        /*0486*/ 	.byte	0xff
	.zero		1


	//   ....[56]....
        /*0488*/ 	.word	0x000027c0
        /*048c*/ 	.word	0x00000004
        /*0490*/ 	.word	0x00000000
        /*0494*/ 	.short	0x0101
        /*0496*/ 	.byte	0xff
	.zero		1


	//   ....[57]....
        /*0498*/ 	.word	0x000027e0
        /*049c*/ 	.word	0x000000ff
        /*04a0*/ 	.word	0x000000c0
        /*04a4*/ 	.short	0x010a
        /*04a6*/ 	.byte	0x05
	.zero		1


	//   ....[58]....
        /*04a8*/ 	.word	0x00002900
        /*04ac*/ 	.word	0x00000000
        /*04b0*/ 	.word	0x000000b0
        /*04b4*/ 	.short	0x010a
        /*04b6*/ 	.byte	0xff
	.zero		1


	//   ....[59]....
        /*04b8*/ 	.word	0x00002a10
        /*04bc*/ 	.word	0x00000000
        /*04c0*/ 	.word	0x00000000
        /*04c4*/ 	.short	0x0101
        /*04c6*/ 	.byte	0xff
	.zero		1


	//   ....[60]....
        /*04c8*/ 	.word	0x00002aa0
        /*04cc*/ 	.word	0x000000ff
        /*04d0*/ 	.word	0x000000c0
        /*04d4*/ 	.short	0x0106
        /*04d6*/ 	.byte	0x05
	.zero		1


	//   ....[61]....
        /*04d8*/ 	.word	0x00002ac0
        /*04dc*/ 	.word	0x000000ff
        /*04e0*/ 	.word	0x000000c0
        /*04e4*/ 	.short	0x010a
        /*04e6*/ 	.byte	0x05
	.zero		1


	//   ....[62]....
        /*04e8*/ 	.word	0x00002b50
        /*04ec*/ 	.word	0x000000ff
        /*04f0*/ 	.word	0x000000c0
        /*04f4*/ 	.short	0x0106
        /*04f6*/ 	.byte	0x04
	.zero		1


	//   ....[63]....
        /*04f8*/ 	.word	0x00002b90
        /*04fc*/ 	.word	0x00000000
        /*0500*/ 	.word	0x000000c0
        /*0504*/ 	.short	0x010a
        /*0506*/ 	.byte	0xff
	.zero		1


	//   ....[64]....
        /*0508*/ 	.word	0x000030d0
        /*050c*/ 	.word	0x00000000
        /*0510*/ 	.word	0x000000b0
        /*0514*/ 	.short	0x010a
        /*0516*/ 	.byte	0xff
	.zero		1


	//   ....[65]....
        /*0518*/ 	.word	0x000031d0
        /*051c*/ 	.word	0x00000003
        /*0520*/ 	.word	0x00000000
        /*0524*/ 	.short	0x0101
        /*0526*/ 	.byte	0xff
	.zero		1


	//   ....[66]....
        /*0528*/ 	.word	0x000031e0
        /*052c*/ 	.word	0x000000ff
        /*0530*/ 	.word	0x00000000
        /*0534*/ 	.short	0x010a
        /*0536*/ 	.byte	0x06
	.zero		1


	//   ....[67]....
        /*0538*/ 	.word	0x00003260
        /*053c*/ 	.word	0x000000ff
        /*0540*/ 	.word	0x000000f0
        /*0544*/ 	.short	0x010a
        /*0546*/ 	.byte	0x07
	.zero		1


	//   ....[68]....
        /*0548*/ 	.word	0x00003340
        /*054c*/ 	.word	0x000000ff
        /*0550*/ 	.word	0x00000000
        /*0554*/ 	.short	0x010a
        /*0556*/ 	.byte	0x06
	.zero		1


	//   ....[69]....
        /*0558*/ 	.word	0x00003470
        /*055c*/ 	.word	0x000000ff
        /*0560*/ 	.word	0x00000000
        /*0564*/ 	.short	0x010a
        /*0566*/ 	.byte	0x1a
	.zero		1


	//   ....[70]....
        /*0568*/ 	.word	0x00003710
        /*056c*/ 	.word	0x000000ff
        /*0570*/ 	.word	0x00000000
        /*0574*/ 	.short	0x010a
        /*0576*/ 	.byte	0x06
	.zero		1


	//   ....[71]....
        /*0578*/ 	.word	0x000037a0
        /*057c*/ 	.word	0x000000ff
        /*0580*/ 	.word	0x00000000
        /*0584*/ 	.short	0x010a
        /*0586*/ 	.byte	0x06
	.zero		1


	//   ....[72]....
        /*0588*/ 	.word	0x00003830
        /*058c*/ 	.word	0x000000ff
        /*0590*/ 	.word	0x00000000
        /*0594*/ 	.short	0x010a
        /*0596*/ 	.byte	0x06
	.zero		1


	//   ....[73]....
        /*0598*/ 	.word	0x000038c0
        /*059c*/ 	.word	0x000000ff
        /*05a0*/ 	.word	0x00000000
        /*05a4*/ 	.short	0x010a
        /*05a6*/ 	.byte	0x07
	.zero		1


	//   ....[74]....
        /*05a8*/ 	.word	0x00003d40
        /*05ac*/ 	.word	0x00000000
        /*05b0*/ 	.word	0x000000b0
        /*05b4*/ 	.short	0x010a
        /*05b6*/ 	.byte	0xff
	.zero		1


	//   ....[75]....
        /*05b8*/ 	.word	0x00003e00
        /*05bc*/ 	.word	0x00000000
        /*05c0*/ 	.word	0x00000000
        /*05c4*/ 	.short	0x0101
        /*05c6*/ 	.byte	0xff
	.zero		1


	//   ....[76]....
        /*05c8*/ 	.word	0x00004120
        /*05cc*/ 	.word	0x000000ff
        /*05d0*/ 	.word	0x000000a8
        /*05d4*/ 	.short	0x010a
        /*05d6*/ 	.byte	0x07
	.zero		1


	//   ....[77]....
        /*05d8*/ 	.word	0x00004310
        /*05dc*/ 	.word	0x000000ff
        /*05e0*/ 	.word	0x00000080
        /*05e4*/ 	.short	0x010a
        /*05e6*/ 	.byte	0x07
	.zero		1


	//   ....[78]....
        /*05e8*/ 	.word	0x00004480
        /*05ec*/ 	.word	0x000000ff
        /*05f0*/ 	.word	0x00000060
        /*05f4*/ 	.short	0x010b
        /*05f6*/ 	.byte	0x07
	.zero		1


	//   ....[79]....
        /*05f8*/ 	.word	0x00004490
        /*05fc*/ 	.word	0x000000ff
        /*0600*/ 	.word	0x00000000
        /*0604*/ 	.short	0x0101
        /*0606*/ 	.byte	0x08
	.zero		1


	//   ....[80]....
        /*0608*/ 	.word	0x000044b0
        /*060c*/ 	.word	0x000000ff
        /*0610*/ 	.word	0x00000088
        /*0614*/ 	.short	0x010a
        /*0616*/ 	.byte	0x07
	.zero		1


	//   ....[81]....
        /*0618*/ 	.word	0x00004610
        /*061c*/ 	.word	0x000000ff
        /*0620*/ 	.word	0x00000068
        /*0624*/ 	.short	0x010b
        /*0626*/ 	.byte	0x07
	.zero		1


	//   ....[82]....
        /*0628*/ 	.word	0x00004620
        /*062c*/ 	.word	0x000000ff
        /*0630*/ 	.word	0x00000000
        /*0634*/ 	.short	0x0101
        /*0636*/ 	.byte	0x08
	.zero		1


	//   ....[83]....
        /*0638*/ 	.word	0x00004630
        /*063c*/ 	.word	0x000000ff
        /*0640*/ 	.word	0x00000090
        /*0644*/ 	.short	0x010a
        /*0646*/ 	.byte	0x07
	.zero		1


	//   ....[84]....
        /*0648*/ 	.word	0x000047d0
        /*064c*/ 	.word	0x000000ff
        /*0650*/ 	.word	0x00000070
        /*0654*/ 	.short	0x010b
        /*0656*/ 	.byte	0x07
	.zero		1


	//   ....[85]....
        /*0658*/ 	.word	0x00004840
        /*065c*/ 	.word	0x000000ff
        /*0660*/ 	.word	0x00000000
        /*0664*/ 	.short	0x0101
        /*0666*/ 	.byte	0x08
	.zero		1


	//   ....[86]....
        /*0668*/ 	.word	0x00004870
        /*066c*/ 	.word	0x000000ff
        /*0670*/ 	.word	0x00000098
        /*0674*/ 	.short	0x010a
        /*0676*/ 	.byte	0x07
	.zero		1


	//   ....[87]....
        /*0678*/ 	.word	0x00004a80
        /*067c*/ 	.word	0x000000ff
        /*0680*/ 	.word	0x00000078
        /*0684*/ 	.short	0x010b
        /*0686*/ 	.byte	0x07
	.zero		1


	//   ....[88]....
        /*0688*/ 	.word	0x00004aa0
        /*068c*/ 	.word	0x000000ff
        /*0690*/ 	.word	0x00000000
        /*0694*/ 	.short	0x0101
        /*0696*/ 	.byte	0x0d
	.zero		1


	//   ....[89]....
        /*0698*/ 	.word	0x00004ad0
        /*069c*/ 	.word	0x000000ff
        /*06a0*/ 	.word	0x00000080
        /*06a4*/ 	.short	0x010a
        /*06a6*/ 	.byte	0x07
	.zero		1


	//   ....[90]....
        /*06a8*/ 	.word	0x00004af0
        /*06ac*/ 	.word	0x000000ff
        /*06b0*/ 	.word	0x00000088
        /*06b4*/ 	.short	0x010a
        /*06b6*/ 	.byte	0x07
	.zero		1


	//   ....[91]....
        /*06b8*/ 	.word	0x00004b10
        /*06bc*/ 	.word	0x000000ff
        /*06c0*/ 	.word	0x00000090
        /*06c4*/ 	.short	0x010a
        /*06c6*/ 	.byte	0x07
	.zero		1


	//   ....[92]....
        /*06c8*/ 	.word	0x00004b50
        /*06cc*/ 	.word	0x00000000
        /*06d0*/ 	.word	0x00000098
        /*06d4*/ 	.short	0x010a
        /*06d6*/ 	.byte	0xff
	.zero		1


	//   ....[93]....
        /*06d8*/ 	.word	0x00004eb0
        /*06dc*/ 	.word	0x00000000
        /*06e0*/ 	.word	0x000000b0
        /*06e4*/ 	.short	0x010a
        /*06e6*/ 	.byte	0xff
	.zero		1


	//   ....[94]....
        /*06e8*/ 	.word	0x00004fc0
        /*06ec*/ 	.word	0x00000000
        /*06f0*/ 	.word	0x00000000
        /*06f4*/ 	.short	0x0101
        /*06f6*/ 	.byte	0xff
	.zero		1


	//   ....[95]....
        /*06f8*/ 	.word	0x00005a20
        /*06fc*/ 	.word	0x000000ff
        /*0700*/ 	.word	0x00000060
        /*0704*/ 	.short	0x010a
        /*0706*/ 	.byte	0x30
	.zero		1


	//   ....[96]....
        /*0708*/ 	.word	0x00005a90
        /*070c*/ 	.word	0x0000004f
        /*0710*/ 	.word	0x000000d0
        /*0714*/ 	.short	0x010a
        /*0716*/ 	.byte	0xff
	.zero		1


	//   ....[97]....
        /*0718*/ 	.word	0x00005b40
        /*071c*/ 	.word	0x000000ff
        /*0720*/ 	.word	0x00000060
        /*0724*/ 	.short	0x010a
        /*0726*/ 	.byte	0x30
	.zero		1


	//   ....[98]....
        /*0728*/ 	.word	0x00005c20
        /*072c*/ 	.word	0x0000004f
        /*0730*/ 	.word	0x000000d0
        /*0734*/ 	.short	0x010a
        /*0736*/ 	.byte	0xff
	.zero		1


	//   ....[99]....
        /*0738*/ 	.word	0x00006350
        /*073c*/ 	.word	0x00000000
        /*0740*/ 	.word	0x00000000
        /*0744*/ 	.short	0x0101
        /*0746*/ 	.byte	0xff
	.zero		1


	//   ....[100]....
        /*0748*/ 	.word	0x00006360
        /*074c*/ 	.word	0x00000003
        /*0750*/ 	.word	0x00000060
        /*0754*/ 	.short	0x010a
        /*0756*/ 	.byte	0xff
	.zero		1


	//   ....[101]....
        /*0758*/ 	.word	0x00006420
        /*075c*/ 	.word	0x00000003
        /*0760*/ 	.word	0x00000060
        /*0764*/ 	.short	0x010a
        /*0766*/ 	.byte	0xff
	.zero		1


	//   ....[102]....
        /*0768*/ 	.word	0x00006bd0
        /*076c*/ 	.word	0x00000026
        /*0770*/ 	.word	0x00000000
        /*0774*/ 	.short	0x0101
        /*0776*/ 	.byte	0xff
	.zero		1


	//   ....[103]....
        /*0778*/ 	.word	0x00006bf0
        /*077c*/ 	.word	0x00000053
        /*0780*/ 	.word	0x00000060
        /*0784*/ 	.short	0x010a
        /*0786*/ 	.byte	0xff
	.zero		1


	//   ....[104]....
        /*0788*/ 	.word	0x00006ca0
        /*078c*/ 	.word	0x00000053
        /*0790*/ 	.word	0x00000060
        /*0794*/ 	.short	0x010a
        /*0796*/ 	.byte	0xff
	.zero		1


	//   ....[105]....
        /*0798*/ 	.word	0x00007450
        /*079c*/ 	.word	0x00000026
        /*07a0*/ 	.word	0x00000000
        /*07a4*/ 	.short	0x0101
        /*07a6*/ 	.byte	0xff
	.zero		1


	//   ....[106]....
        /*07a8*/ 	.word	0x00007470
        /*07ac*/ 	.word	0x00000058
        /*07b0*/ 	.word	0x00000060
        /*07b4*/ 	.short	0x010a
        /*07b6*/ 	.byte	0xff
	.zero		1


	//   ....[107]....
        /*07b8*/ 	.word	0x00007520
        /*07bc*/ 	.word	0x00000058
        /*07c0*/ 	.word	0x00000060
        /*07c4*/ 	.short	0x010a
        /*07c6*/ 	.byte	0xff
	.zero		1


	//   ....[108]....
        /*07c8*/ 	.word	0x00007860
        /*07cc*/ 	.word	0x000000ff
        /*07d0*/ 	.word	0x00000000
        /*07d4*/ 	.short	0x0101
        /*07d6*/ 	.byte	0x05
	.zero		1


	//   ....[109]....
        /*07d8*/ 	.word	0x00007d30
        /*07dc*/ 	.word	0x00000002
        /*07e0*/ 	.word	0x00000000
        /*07e4*/ 	.short	0x0101
        /*07e6*/ 	.byte	0xff
	.zero		1


	//   ....[110]....
        /*07e8*/ 	.word	0x00007fa0
        /*07ec*/ 	.word	0x000000ff
        /*07f0*/ 	.word	0x00000000
        /*07f4*/ 	.short	0x0101
        /*07f6*/ 	.byte	0x04
	.zero		1


	//   ....[111]....
        /*07f8*/ 	.word	0x00007fc0
        /*07fc*/ 	.word	0x00000003
        /*0800*/ 	.word	0x00000120
        /*0804*/ 	.short	0x010a
        /*0806*/ 	.byte	0xff
	.zero		1


	//   ....[112]....
        /*0808*/ 	.word	0x00008020
        /*080c*/ 	.word	0x00000002
        /*0810*/ 	.word	0x00000030
        /*0814*/ 	.short	0x010a
        /*0816*/ 	.byte	0xff
	.zero		1


	//   ....[113]....
        /*0818*/ 	.word	0x00008080
        /*081c*/ 	.word	0x00000002
        /*0820*/ 	.word	0x00000030
        /*0824*/ 	.short	0x010a
        /*0826*/ 	.byte	0xff
	.zero		1


	//   ....[114]....
        /*0828*/ 	.word	0x000080d0
        /*082c*/ 	.word	0x00000002
        /*0830*/ 	.word	0x000000b0
        /*0834*/ 	.short	0x010a
        /*0836*/ 	.byte	0xff
	.zero		1


	//   ....[115]....
        /*0838*/ 	.word	0x00008130
        /*083c*/ 	.word	0x00000000
        /*0840*/ 	.word	0x00000000
        /*0844*/ 	.short	0x010a
        /*0846*/ 	.byte	0xff
	.zero		1


	//   ....[116]....
        /*0848*/ 	.word	0x00008190
        /*084c*/ 	.word	0x00000000
        /*0850*/ 	.word	0x00000000
        /*0854*/ 	.short	0x010a
        /*0856*/ 	.byte	0xff
	.zero		1


	//   ....[117]....
        /*0858*/ 	.word	0x000081f0
        /*085c*/ 	.word	0x00000000
        /*0860*/ 	.word	0x00000000
        /*0864*/ 	.short	0x010a
        /*0866*/ 	.byte	0xff
	.zero		1


	//   ....[118]....
        /*0868*/ 	.word	0x00008250
        /*086c*/ 	.word	0x00000000
        /*0870*/ 	.word	0x00000000
        /*0874*/ 	.short	0x010a
        /*0876*/ 	.byte	0xff
	.zero		1


	//   ....[119]....
        /*0878*/ 	.word	0x000082b0
        /*087c*/ 	.word	0x00000000
        /*0880*/ 	.word	0x00000000
        /*0884*/ 	.short	0x010a
        /*0886*/ 	.byte	0xff
	.zero		1


	//   ....[120]....
        /*0888*/ 	.word	0x00008300
        /*088c*/ 	.word	0x00000000
        /*0890*/ 	.word	0x00000110
        /*0894*/ 	.short	0x010a
        /*0896*/ 	.byte	0xff
	.zero		1


	//   ....[121]....
        /*0898*/ 	.word	0x00008360
        /*089c*/ 	.word	0x00000000
        /*08a0*/ 	.word	0x000000c0
        /*08a4*/ 	.short	0x010a
        /*08a6*/ 	.byte	0xff
	.zero		1


	//   ....[122]....
        /*08a8*/ 	.word	0x000083b0
        /*08ac*/ 	.word	0x00000000
        /*08b0*/ 	.word	0x000000b0
        /*08b4*/ 	.short	0x010a
        /*08b6*/ 	.byte	0xff
	.zero		1


	//   ....[123]....
        /*08b8*/ 	.word	0x00008410
        /*08bc*/ 	.word	0x00000000
        /*08c0*/ 	.word	0x000000c0
        /*08c4*/ 	.short	0x010a
        /*08c6*/ 	.byte	0xff
	.zero		1


	//   ....[124]....
        /*08c8*/ 	.word	0x00008460
        /*08cc*/ 	.word	0x00000000
        /*08d0*/ 	.word	0x000000b0
        /*08d4*/ 	.short	0x010a
        /*08d6*/ 	.byte	0xff
	.zero		1


	//   ....[125]....
        /*08d8*/ 	.word	0x000084c0
        /*08dc*/ 	.word	0x00000003
        /*08e0*/ 	.word	0x000000f0
        /*08e4*/ 	.short	0x010a
        /*08e6*/ 	.byte	0xff
	.zero		1


	//   ....[126]....
        /*08e8*/ 	.word	0x00008520
        /*08ec*/ 	.word	0x00000000
        /*08f0*/ 	.word	0x00000000
        /*08f4*/ 	.short	0x010a
        /*08f6*/ 	.byte	0xff
	.zero		1


	//   ....[127]....
        /*08f8*/ 	.word	0x00008580
        /*08fc*/ 	.word	0x00000000
        /*0900*/ 	.word	0x00000000
        /*0904*/ 	.short	0x010a
        /*0906*/ 	.byte	0xff
	.zero		1


	//   ....[128]....
        /*0908*/ 	.word	0x000085e0
        /*090c*/ 	.word	0x00000000
        /*0910*/ 	.word	0x00000000
        /*0914*/ 	.short	0x010a
        /*0916*/ 	.byte	0xff
	.zero		1


	//   ....[129]....
        /*0918*/ 	.word	0x00008640
        /*091c*/ 	.word	0x00000000
        /*0920*/ 	.word	0x00000000
        /*0924*/ 	.short	0x010a
        /*0926*/ 	.byte	0xff
	.zero		1


	//   ....[130]....
        /*0928*/ 	.word	0x000086a0
        /*092c*/ 	.word	0x00000000
        /*0930*/ 	.word	0x00000000
        /*0934*/ 	.short	0x010a
        /*0936*/ 	.byte	0xff
	.zero		1


	//   ....[131]....
        /*0938*/ 	.word	0x000086f0
        /*093c*/ 	.word	0x00000000
        /*0940*/ 	.word	0x000000b0
        /*0944*/ 	.short	0x010a
        /*0946*/ 	.byte	0xff
	.zero		1


	//   ....[132]....
        /*0948*/ 	.word	0x00008750
        /*094c*/ 	.word	0x00000000
        /*0950*/ 	.word	0x000000a8
        /*0954*/ 	.short	0x010a
        /*0956*/ 	.byte	0xff
	.zero		1


	//   ....[133]....
        /*0958*/ 	.word	0x000087b0
        /*095c*/ 	.word	0x00000003
        /*0960*/ 	.word	0x00000080
        /*0964*/ 	.short	0x010a
        /*0966*/ 	.byte	0xff
	.zero		1


	//   ....[134]....
        /*0968*/ 	.word	0x00008810
        /*096c*/ 	.word	0x00000003
        /*0970*/ 	.word	0x00000088
        /*0974*/ 	.short	0x010a
        /*0976*/ 	.byte	0xff
	.zero		1


	//   ....[135]....
        /*0978*/ 	.word	0x00008870
        /*097c*/ 	.word	0x00000003
        /*0980*/ 	.word	0x00000090
        /*0984*/ 	.short	0x010a
        /*0986*/ 	.byte	0xff
	.zero		1


	//   ....[136]....
        /*0988*/ 	.word	0x000088d0
        /*098c*/ 	.word	0x00000003
        /*0990*/ 	.word	0x00000098
        /*0994*/ 	.short	0x010a
        /*0996*/ 	.byte	0xff
	.zero		1


	//   ....[137]....
        /*0998*/ 	.word	0x00008930
        /*099c*/ 	.word	0x00000000
        /*09a0*/ 	.word	0x00000080
        /*09a4*/ 	.short	0x010a
        /*09a6*/ 	.byte	0xff
	.zero		1


	//   ....[138]....
        /*09a8*/ 	.word	0x00008990
        /*09ac*/ 	.word	0x00000000
        /*09b0*/ 	.word	0x00000088
        /*09b4*/ 	.short	0x010a
        /*09b6*/ 	.byte	0xff
	.zero		1


	//   ....[139]....
        /*09b8*/ 	.word	0x000089f0
        /*09bc*/ 	.word	0x00000000
        /*09c0*/ 	.word	0x00000090
        /*09c4*/ 	.short	0x010a
        /*09c6*/ 	.byte	0xff
	.zero		1


	//   ....[140]....
        /*09c8*/ 	.word	0x00008a40
        /*09cc*/ 	.word	0x00000000
        /*09d0*/ 	.word	0x000000b0
        /*09d4*/ 	.short	0x010a
        /*09d6*/ 	.byte	0xff
	.zero		1


	//   ....[141]....
        /*09d8*/ 	.word	0x00008aa0
        /*09dc*/ 	.word	0x00000002
        /*09e0*/ 	.word	0x00000060
        /*09e4*/ 	.short	0x010a
        /*09e6*/ 	.byte	0xff
	.zero		1


	//   ....[142]....
        /*09e8*/ 	.word	0x00008af0
        /*09ec*/ 	.word	0x0000004f
        /*09f0*/ 	.word	0x000000d0
        /*09f4*/ 	.short	0x010a
        /*09f6*/ 	.byte	0xff
	.zero		1


	//   ....[143]....
        /*09f8*/ 	.word	0x00008b40
        /*09fc*/ 	.word	0x00000003
        /*0a00*/ 	.word	0x00000060
        /*0a04*/ 	.short	0x010a
        /*0a06*/ 	.byte	0xff
	.zero		1


	//   ....[144]....
        /*0a08*/ 	.word	0x00008b90
        /*0a0c*/ 	.word	0x00000053
        /*0a10*/ 	.word	0x00000060
        /*0a14*/ 	.short	0x010a
        /*0a16*/ 	.byte	0xff
	.zero		1


	//   ....[145]....
        /*0a18*/ 	.word	0x00008be0
        /*0a1c*/ 	.word	0x00000058
        /*0a20*/ 	.word	0x00000060
        /*0a24*/ 	.short	0x010a
        /*0a26*/ 	.byte	0xff
	.zero		1


	//----- nvinfo : EIATTR_NUM_MBARRIERS
	.align		4
.L_47:
        /*0a28*/ 	.byte	0x03, 0x38
        /*0a2a*/ 	.short	0x0026


	//----- nvinfo : EIATTR_EXIT_INSTR_OFFSETS
	.align		4
        /*0a2c*/ 	.byte	0x04, 0x1c
        /*0a2e*/ 	.short	(.L_49 - .L_48)


	//   ....[0]....
.L_48:
        /*0a30*/ 	.word	0x00002670


	//   ....[1]....
        /*0a34*/ 	.word	0x00002b60


	//   ....[2]....
        /*0a38*/ 	.word	0x00002bc0


	//   ....[3]....
        /*0a3c*/ 	.word	0x00003b20


	//   ....[4]....
        /*0a40*/ 	.word	0x00004b80


	//   ....[5]....
        /*0a44*/ 	.word	0x00004bc0


	//   ....[6]....
        /*0a48*/ 	.word	0x00007e90


	//   ....[7]....
        /*0a4c*/ 	.word	0x00007f10


	//   ....[8]....
        /*0a50*/ 	.word	0x00007f40


	//   ....[9]....
        /*0a54*/ 	.word	0x00007fb0


	//----- nvinfo : EIATTR_MAX_THREADS
	.align		4
.L_49:
        /*0a58*/ 	.byte	0x04, 0x05
        /*0a5a*/ 	.short	(.L_51 - .L_50)
.L_50:
        /*0a5c*/ 	.word	0x00000100
        /*0a60*/ 	.word	0x00000001
        /*0a64*/ 	.word	0x00000001


	//----- nvinfo : EIATTR_CRS_STACK_SIZE
	.align		4
.L_51:
        /*0a68*/ 	.byte	0x04, 0x1e
        /*0a6a*/ 	.short	(.L_53 - .L_52)
.L_52:
        /*0a6c*/ 	.word	0x00000000


	//----- nvinfo : EIATTR_CBANK_PARAM_SIZE
	.align		4
.L_53:
        /*0a70*/ 	.byte	0x03, 0x19
        /*0a72*/ 	.short	0x0800


	//----- nvinfo : EIATTR_PARAM_CBANK
	.align		4
        /*0a74*/ 	.byte	0x04, 0x0a
        /*0a76*/ 	.short	(.L_55 - .L_54)
	.align		4
.L_54:
        /*0a78*/ 	.word	index@(.nv.constant0._ZN7cutlass13device_kernelINS_4gemm6kernel13GemmUniversalIN4cute5tupleIJiiiiEEENS1_10collective13CollectiveMmaINS1_35MainloopSm100TmaUmmaWarpSpecializedILi6ELi2ELi4ENS5_IJNS4_1CILi1EEESB_SB_EEEEENS5_IJNSA_ILi64EEENSA_ILi128EEESE_EEENS_10bfloat16_tENS5_IJlSB_lEEESH_SI_NS4_8TiledMMAINS4_8MMA_AtomIJNS4_20SM100_MMA_F16BF16_SSISH_SH_fLi64ELi128ELNS4_4UMMA5MajorE0ELSN_0ELNSM_7ScaleInE0ELSO_0EEEEEENS4_6LayoutISC_NS5_IJNSA_ILi0EEESS_SS_EEEEENS5_IJNS4_10UnderscoreESV_SV_EEEEENS4_13SM90_TMA_LOADENS4_14ComposedLayoutINS4_7SwizzleILi3ELi4ELi3EEENS4_18smem_ptr_flag_bitsILi16EEENSR_INS5_IJNSA_ILi8EEESE_EEENS5_IJSE_SB_EEEEEEEvNS4_8identityESY_S18_vS19_EENS_8epilogue10collective18CollectiveEpilogueINS1B_23Sm100TmaWarpSpecializedILi4ELi2ELi16ELb1ELb0EEEJSG_NS5_IJNSR_ISE_SB_EENSR_INSA_ILi32EEESB_EEEEESH_SI_SH_SI_NS1B_6fusion15FusionCallbacksIS1F_NS1K_17LinearCombinationISH_fSH_fLNS_15FloatRoundStyleE2EEESG_S1J_JEEENS4_5SM1004TMEM4LOAD26SM100_TMEM_LOAD_16dp256b4xESY_NSZ_INS10_ILi2ELi4ELi3EEES13_NSR_INS5_IJS14_S1H_EEENS5_IJS1H_SB_EEEEEEENS4_17SM75_U32x4_LDSM_NENS4_14SM90_TMA_STOREES1Y_NS4_17SM90_U32x4_STSM_NENS4_39AutoVectorizingCopyWithAssumedAlignmentILi128EEEEEEvvEEEEvNT_6ParamsE)
        /*0a7c*/ 	.short	0x0380
        /*0a7e*/ 	.short	0x0800


	//----- nvinfo : EIATTR_SW_WAR
	.align		4
.L_55:
        /*0a80*/ 	.byte	0x04, 0x36
        /*0a82*/ 	.short	(.L_57 - .L_56)
.L_56:
        /*0a84*/ 	.word	0x00000008
.L_57:


//--------------------- .nv.callgraph             --------------------------
	.section	.nv.callgraph,"",@"SHT_CUDA_CALLGRAPH"
	.align	4
	.sectionentsize	8
	.align		4
        /*0000*/ 	.word	0x00000000
	.align		4
        /*0004*/ 	.word	0xffffffff
	.align		4
        /*0008*/ 	.word	index@(_ZN7cutlass13device_kernelINS_4gemm6kernel13GemmUniversalIN4cute5tupleIJiiiiEEENS1_10collective13CollectiveMmaINS1_35MainloopSm100TmaUmmaWarpSpecializedILi6ELi2ELi4ENS5_IJNS4_1CILi1EEESB_SB_EEEEENS5_IJNSA_ILi64EEENSA_ILi128EEESE_EEENS_10bfloat16_tENS5_IJlSB_lEEESH_SI_NS4_8TiledMMAINS4_8MMA_AtomIJNS4_20SM100_MMA_F16BF16_SSISH_SH_fLi64ELi128ELNS4_4UMMA5MajorE0ELSN_0ELNSM_7ScaleInE0ELSO_0EEEEEENS4_6LayoutISC_NS5_IJNSA_ILi0EEESS_SS_EEEEENS5_IJNS4_10UnderscoreESV_SV_EEEEENS4_13SM90_TMA_LOADENS4_14ComposedLayoutINS4_7SwizzleILi3ELi4ELi3EEENS4_18smem_ptr_flag_bitsILi16EEENSR_INS5_IJNSA_ILi8EEESE_EEENS5_IJSE_SB_EEEEEEEvNS4_8identityESY_S18_vS19_EENS_8epilogue10collective18CollectiveEpilogueINS1B_23Sm100TmaWarpSpecializedILi4ELi2ELi16ELb1ELb0EEEJSG_NS5_IJNSR_ISE_SB_EENSR_INSA_ILi32EEESB_EEEEESH_SI_SH_SI_NS1B_6fusion15FusionCallbacksIS1F_NS1K_17LinearCombinationISH_fSH_fLNS_15FloatRoundStyleE2EEESG_S1J_JEEENS4_5SM1004TMEM4LOAD26SM100_TMEM_LOAD_16dp256b4xESY_NSZ_INS10_ILi2ELi4ELi3EEES13_NSR_INS5_IJS14_S1H_EEENS5_IJS1H_SB_EEEEEEENS4_17SM75_U32x4_LDSM_NENS4_14SM90_TMA_STOREES1Y_NS4_17SM90_U32x4_STSM_NENS4_39AutoVectorizingCopyWithAssumedAlignmentILi128EEEEEEvvEEEEvNT_6ParamsE)
	.align		4
        /*000c*/ 	.word	index@(__assertfail)
	.align		4
        /*0010*/ 	.word	0x00000000
	.align		4
        /*0014*/ 	.word	0xfffffffe
	.align		4
        /*0018*/ 	.word	0x00000000
	.align		4
        /*001c*/ 	.word	0xfffffffd
	.align		4
        /*0020*/ 	.word	0x00000000
	.align		4
        /*0024*/ 	.word	0xfffffffc


//--------------------- .nv.constant4             --------------------------
	.section	.nv.constant4,"a",@progbits
	.align	8
	.align		8
.nv.constant4:
        /*0000*/ 	.dword	__assertfail
	.align		8
        /*0008*/ 	.dword	__unnamed_1
	.align		8
        /*0010*/ 	.dword	__unnamed_2
	.align		8
        /*0018*/ 	.dword	_ZN40_INTERNAL_08ab0c1f_4_k_cu_bc23c332_201874cuda3std3__45__cpo5beginE
	.align		8
        /*0020*/ 	.dword	_ZN40_INTERNAL_08ab0c1f_4_k_cu_bc23c332_201874cuda3std3__45__cpo3endE
	.align		8
        /*0028*/ 	.dword	_ZN40_INTERNAL_08ab0c1f_4_k_cu_bc23c332_201874cuda3std3__45__cpo6cbeginE
	.align		8
        /*0030*/ 	.dword	_ZN40_INTERNAL_08ab0c1f_4_k_cu_bc23c332_201874cuda3std3__45__cpo4cendE
	.align		8
        /*0038*/ 	.dword	_ZN40_INTERNAL_08ab0c1f_4_k_cu_bc23c332_201874cuda3std3__442_GLOBAL__N__08ab0c1f_4_k_cu_bc23c332_201876ignoreE
	.align		8
        /*0040*/ 	.dword	_ZN40_INTERNAL_08ab0c1f_4_k_cu_bc23c332_201874cuda3std3__419piecewise_constructE
	.align		8
        /*0048*/ 	.dword	_ZN40_INTERNAL_08ab0c1f_4_k_cu_bc23c332_201874cuda3std3__48in_placeE
	.align		8
        /*0050*/ 	.dword	_ZN40_INTERNAL_08ab0c1f_4_k_cu_bc23c332_201874cuda3std6ranges3__45__cpo4swapE
	.align		8
        /*0058*/ 	.dword	_ZN40_INTERNAL_08ab0c1f_4_k_cu_bc23c332_201874cuda3std6ranges3__45__cpo9iter_moveE
	.align		8
        /*0060*/ 	.dword	_ZN40_INTERNAL_08ab0c1f_4_k_cu_bc23c332_201874cute7productE
	.align		8
        /*0068*/ 	.dword	_ZN40_INTERNAL_08ab0c1f_4_k_cu_bc23c332_201874cute1_E
	.align		8
        /*0070*/ 	.dword	$str$25
	.align		8
        /*0078*/ 	.dword	$str$26
	.align		8
        /*0080*/ 	.dword	$str$27
	.align		8
        /*0088*/ 	.dword	$str$28


//--------------------- .text._ZN7cutlass13device_kernelINS_4gemm6kernel13GemmUniversalIN4cute5tupleIJiiiiEEENS1_10collective13CollectiveMmaINS1_35MainloopSm100TmaUmmaWarpSpecializedILi6ELi2ELi4ENS5_IJNS4_1CILi1EEESB_SB_EEEEENS5_IJNSA_ILi64EEENSA_ILi128EEESE_EEENS_10bfloat16_tENS5_IJlSB_lEEESH_SI_NS4_8TiledMMAINS4_8MMA_AtomIJNS4_20SM100_MMA_F16BF16_SSISH_SH_fLi64ELi128ELNS4_4UMMA5MajorE0ELSN_0ELNSM_7ScaleInE0ELSO_0EEEEEENS4_6LayoutISC_NS5_IJNSA_ILi0EEESS_SS_EEEEENS5_IJNS4_10UnderscoreESV_SV_EEEEENS4_13SM90_TMA_LOADENS4_14ComposedLayoutINS4_7SwizzleILi3ELi4ELi3EEENS4_18smem_ptr_flag_bitsILi16EEENSR_INS5_IJNSA_ILi8EEESE_EEENS5_IJSE_SB_EEEEEEEvNS4_8identityESY_S18_vS19_EENS_8epilogue10collective18CollectiveEpilogueINS1B_23Sm100TmaWarpSpecializedILi4ELi2ELi16ELb1ELb0EEEJSG_NS5_IJNSR_ISE_SB_EENSR_INSA_ILi32EEESB_EEEEESH_SI_SH_SI_NS1B_6fusion15FusionCallbacksIS1F_NS1K_17LinearCombinationISH_fSH_fLNS_15FloatRoundStyleE2EEESG_S1J_JEEENS4_5SM1004TMEM4LOAD26SM100_TMEM_LOAD_16dp256b4xESY_NSZ_INS10_ILi2ELi4ELi3EEES13_NSR_INS5_IJS14_S1H_EEENS5_IJS1H_SB_EEEEEEENS4_17SM75_U32x4_LDSM_NENS4_14SM90_TMA_STOREES1Y_NS4_17SM90_U32x4_STSM_NENS4_39AutoVectorizingCopyWithAssumedAlignmentILi128EEEEEEvvEEEEvNT_6ParamsE --------------------------
	.section	.text._ZN7cutlass13device_kernelINS_4gemm6kernel13GemmUniversalIN4cute5tupleIJiiiiEEENS1_10collective13CollectiveMmaINS1_35MainloopSm100TmaUmmaWarpSpecializedILi6ELi2ELi4ENS5_IJNS4_1CILi1EEESB_SB_EEEEENS5_IJNSA_ILi64EEENSA_ILi128EEESE_EEENS_10bfloat16_tENS5_IJlSB_lEEESH_SI_NS4_8TiledMMAINS4_8MMA_AtomIJNS4_20SM100_MMA_F16BF16_SSISH_SH_fLi64ELi128ELNS4_4UMMA5MajorE0ELSN_0ELNSM_7ScaleInE0ELSO_0EEEEEENS4_6LayoutISC_NS5_IJNSA_ILi0EEESS_SS_EEEEENS5_IJNS4_10UnderscoreESV_SV_EEEEENS4_13SM90_TMA_LOADENS4_14ComposedLayoutINS4_7SwizzleILi3ELi4ELi3EEENS4_18smem_ptr_flag_bitsILi16EEENSR_INS5_IJNSA_ILi8EEESE_EEENS5_IJSE_SB_EEEEEEEvNS4_8identityESY_S18_vS19_EENS_8epilogue10collective18CollectiveEpilogueINS1B_23Sm100TmaWarpSpecializedILi4ELi2ELi16ELb1ELb0EEEJSG_NS5_IJNSR_ISE_SB_EENSR_INSA_ILi32EEESB_EEEEESH_SI_SH_SI_NS1B_6fusion15FusionCallbacksIS1F_NS1K_17LinearCombinationISH_fSH_fLNS_15FloatRoundStyleE2EEESG_S1J_JEEENS4_5SM1004TMEM4LOAD26SM100_TMEM_LOAD_16dp256b4xESY_NSZ_INS10_ILi2ELi4ELi3EEES13_NSR_INS5_IJS14_S1H_EEENS5_IJS1H_SB_EEEEEEENS4_17SM75_U32x4_LDSM_NENS4_14SM90_TMA_STOREES1Y_NS4_17SM90_U32x4_STSM_NENS4_39AutoVectorizingCopyWithAssumedAlignmentILi128EEEEEEvvEEEEvNT_6ParamsE,"ax",@progbits
	.align	128
.text._ZN7cutlass13device_kernelINS_4gemm6kernel13GemmUniversalIN4cute5tupleIJiiiiEEENS1_10collective13CollectiveMmaINS1_35MainloopSm100TmaUmmaWarpSpecializedILi6ELi2ELi4ENS5_IJNS4_1CILi1EEESB_SB_EEEEENS5_IJNSA_ILi64EEENSA_ILi128EEESE_EEENS_10bfloat16_tENS5_IJlSB_lEEESH_SI_NS4_8TiledMMAINS4_8MMA_AtomIJNS4_20SM100_MMA_F16BF16_SSISH_SH_fLi64ELi128ELNS4_4UMMA5MajorE0ELSN_0ELNSM_7ScaleInE0ELSO_0EEEEEENS4_6LayoutISC_NS5_IJNSA_ILi0EEESS_SS_EEEEENS5_IJNS4_10UnderscoreESV_SV_EEEEENS4_13SM90_TMA_LOADENS4_14ComposedLayoutINS4_7SwizzleILi3ELi4ELi3EEENS4_18smem_ptr_flag_bitsILi16EEENSR_INS5_IJNSA_ILi8EEESE_EEENS5_IJSE_SB_EEEEEEEvNS4_8identityESY_S18_vS19_EENS_8epilogue10collective18CollectiveEpilogueINS1B_23Sm100TmaWarpSpecializedILi4ELi2ELi16ELb1ELb0EEEJSG_NS5_IJNSR_ISE_SB_EENSR_INSA_ILi32EEESB_EEEEESH_SI_SH_SI_NS1B_6fusion15FusionCallbacksIS1F_NS1K_17LinearCombinationISH_fSH_fLNS_15FloatRoundStyleE2EEESG_S1J_JEEENS4_5SM1004TMEM4LOAD26SM100_TMEM_LOAD_16dp256b4xESY_NSZ_INS10_ILi2ELi4ELi3EEES13_NSR_INS5_IJS14_S1H_EEENS5_IJS1H_SB_EEEEEEENS4_17SM75_U32x4_LDSM_NENS4_14SM90_TMA_STOREES1Y_NS4_17SM90_U32x4_STSM_NENS4_39AutoVectorizingCopyWithAssumedAlignmentILi128EEEEEEvvEEEEvNT_6ParamsE:
        .type           _ZN7cutlass13device_kernelINS_4gemm6kernel13GemmUniversalIN4cute5tupleIJiiiiEEENS1_10collective13CollectiveMmaINS1_35MainloopSm100TmaUmmaWarpSpecializedILi6ELi2ELi4ENS5_IJNS4_1CILi1EEESB_SB_EEEEENS5_IJNSA_ILi64EEENSA_ILi128EEESE_EEENS_10bfloat16_tENS5_IJlSB_lEEESH_SI_NS4_8TiledMMAINS4_8MMA_AtomIJNS4_20SM100_MMA_F16BF16_SSISH_SH_fLi64ELi128ELNS4_4UMMA5MajorE0ELSN_0ELNSM_7ScaleInE0ELSO_0EEEEEENS4_6LayoutISC_NS5_IJNSA_ILi0EEESS_SS_EEEEENS5_IJNS4_10UnderscoreESV_SV_EEEEENS4_13SM90_TMA_LOADENS4_14ComposedLayoutINS4_7SwizzleILi3ELi4ELi3EEENS4_18smem_ptr_flag_bitsILi16EEENSR_INS5_IJNSA_ILi8EEESE_EEENS5_IJSE_SB_EEEEEEEvNS4_8identityESY_S18_vS19_EENS_8epilogue10collective18CollectiveEpilogueINS1B_23Sm100TmaWarpSpecializedILi4ELi2ELi16ELb1ELb0EEEJSG_NS5_IJNSR_ISE_SB_EENSR_INSA_ILi32EEESB_EEEEESH_SI_SH_SI_NS1B_6fusion15FusionCallbacksIS1F_NS1K_17LinearCombinationISH_fSH_fLNS_15FloatRoundStyleE2EEESG_S1J_JEEENS4_5SM1004TMEM4LOAD26SM100_TMEM_LOAD_16dp256b4xESY_NSZ_INS10_ILi2ELi4ELi3EEES13_NSR_INS5_IJS14_S1H_EEENS5_IJS1H_SB_EEEEEEENS4_17SM75_U32x4_LDSM_NENS4_14SM90_TMA_STOREES1Y_NS4_17SM90_U32x4_STSM_NENS4_39AutoVectorizingCopyWithAssumedAlignmentILi128EEEEEEvvEEEEvNT_6ParamsE,@function
        .size           _ZN7cutlass13device_kernelINS_4gemm6kernel13GemmUniversalIN4cute5tupleIJiiiiEEENS1_10collective13CollectiveMmaINS1_35MainloopSm100TmaUmmaWarpSpecializedILi6ELi2ELi4ENS5_IJNS4_1CILi1EEESB_SB_EEEEENS5_IJNSA_ILi64EEENSA_ILi128EEESE_EEENS_10bfloat16_tENS5_IJlSB_lEEESH_SI_NS4_8TiledMMAINS4_8MMA_AtomIJNS4_20SM100_MMA_F16BF16_SSISH_SH_fLi64ELi128ELNS4_4UMMA5MajorE0ELSN_0ELNSM_7ScaleInE0ELSO_0EEEEEENS4_6LayoutISC_NS5_IJNSA_ILi0EEESS_SS_EEEEENS5_IJNS4_10UnderscoreESV_SV_EEEEENS4_13SM90_TMA_LOADENS4_14ComposedLayoutINS4_7SwizzleILi3ELi4ELi3EEENS4_18smem_ptr_flag_bitsILi16EEENSR_INS5_IJNSA_ILi8EEESE_EEENS5_IJSE_SB_EEEEEEEvNS4_8identityESY_S18_vS19_EENS_8epilogue10collective18CollectiveEpilogueINS1B_23Sm100TmaWarpSpecializedILi4ELi2ELi16ELb1ELb0EEEJSG_NS5_IJNSR_ISE_SB_EENSR_INSA_ILi32EEESB_EEEEESH_SI_SH_SI_NS1B_6fusion15FusionCallbacksIS1F_NS1K_17LinearCombinationISH_fSH_fLNS_15FloatRoundStyleE2EEESG_S1J_JEEENS4_5SM1004TMEM4LOAD26SM100_TMEM_LOAD_16dp256b4xESY_NSZ_INS10_ILi2ELi4ELi3EEES13_NSR_INS5_IJS14_S1H_EEENS5_IJS1H_SB_EEEEEEENS4_17SM75_U32x4_LDSM_NENS4_14SM90_TMA_STOREES1Y_NS4_17SM90_U32x4_STSM_NENS4_39AutoVectorizingCopyWithAssumedAlignmentILi128EEEEEEvvEEEEvNT_6ParamsE,(.L_x_182 - _ZN7cutlass13device_kernelINS_4gemm6kernel13GemmUniversalIN4cute5tupleIJiiiiEEENS1_10collective13CollectiveMmaINS1_35MainloopSm100TmaUmmaWarpSpecializedILi6ELi2ELi4ENS5_IJNS4_1CILi1EEESB_SB_EEEEENS5_IJNSA_ILi64EEENSA_ILi128EEESE_EEENS_10bfloat16_tENS5_IJlSB_lEEESH_SI_NS4_8TiledMMAINS4_8MMA_AtomIJNS4_20SM100_MMA_F16BF16_SSISH_SH_fLi64ELi128ELNS4_4UMMA5MajorE0ELSN_0ELNSM_7ScaleInE0ELSO_0EEEEEENS4_6LayoutISC_NS5_IJNSA_ILi0EEESS_SS_EEEEENS5_IJNS4_10UnderscoreESV_SV_EEEEENS4_13SM90_TMA_LOADENS4_14ComposedLayoutINS4_7SwizzleILi3ELi4ELi3EEENS4_18smem_ptr_flag_bitsILi16EEENSR_INS5_IJNSA_ILi8EEESE_EEENS5_IJSE_SB_EEEEEEEvNS4_8identityESY_S18_vS19_EENS_8epilogue10collective18CollectiveEpilogueINS1B_23Sm100TmaWarpSpecializedILi4ELi2ELi16ELb1ELb0EEEJSG_NS5_IJNSR_ISE_SB_EENSR_INSA_ILi32EEESB_EEEEESH_SI_SH_SI_NS1B_6fusion15FusionCallbacksIS1F_NS1K_17LinearCombinationISH_fSH_fLNS_15FloatRoundStyleE2EEESG_S1J_JEEENS4_5SM1004TMEM4LOAD26SM100_TMEM_LOAD_16dp256b4xESY_NSZ_INS10_ILi2ELi4ELi3EEES13_NSR_INS5_IJS14_S1H_EEENS5_IJS1H_SB_EEEEEEENS4_17SM75_U32x4_LDSM_NENS4_14SM90_TMA_STOREES1Y_NS4_17SM90_U32x4_STSM_NENS4_39AutoVectorizingCopyWithAssumedAlignmentILi128EEEEEEvvEEEEvNT_6ParamsE)
        .other          _ZN7cutlass13device_kernelINS_4gemm6kernel13GemmUniversalIN4cute5tupleIJiiiiEEENS1_10collective13CollectiveMmaINS1_35MainloopSm100TmaUmmaWarpSpecializedILi6ELi2ELi4ENS5_IJNS4_1CILi1EEESB_SB_EEEEENS5_IJNSA_ILi64EEENSA_ILi128EEESE_EEENS_10bfloat16_tENS5_IJlSB_lEEESH_SI_NS4_8TiledMMAINS4_8MMA_AtomIJNS4_20SM100_MMA_F16BF16_SSISH_SH_fLi64ELi128ELNS4_4UMMA5MajorE0ELSN_0ELNSM_7ScaleInE0ELSO_0EEEEEENS4_6LayoutISC_NS5_IJNSA_ILi0EEESS_SS_EEEEENS5_IJNS4_10UnderscoreESV_SV_EEEEENS4_13SM90_TMA_LOADENS4_14ComposedLayoutINS4_7SwizzleILi3ELi4ELi3EEENS4_18smem_ptr_flag_bitsILi16EEENSR_INS5_IJNSA_ILi8EEESE_EEENS5_IJSE_SB_EEEEEEEvNS4_8identityESY_S18_vS19_EENS_8epilogue10collective18CollectiveEpilogueINS1B_23Sm100TmaWarpSpecializedILi4ELi2ELi16ELb1ELb0EEEJSG_NS5_IJNSR_ISE_SB_EENSR_INSA_ILi32EEESB_EEEEESH_SI_SH_SI_NS1B_6fusion15FusionCallbacksIS1F_NS1K_17LinearCombinationISH_fSH_fLNS_15FloatRoundStyleE2EEESG_S1J_JEEENS4_5SM1004TMEM4LOAD26SM100_TMEM_LOAD_16dp256b4xESY_NSZ_INS10_ILi2ELi4ELi3EEES13_NSR_INS5_IJS14_S1H_EEENS5_IJS1H_SB_EEEEEEENS4_17SM75_U32x4_LDSM_NENS4_14SM90_TMA_STOREES1Y_NS4_17SM90_U32x4_STSM_NENS4_39AutoVectorizingCopyWithAssumedAlignmentILi128EEEEEEvvEEEEvNT_6ParamsE,@"STO_CUDA_ENTRY STV_DEFAULT"
_ZN7cutlass13device_kernelINS_4gemm6kernel13GemmUniversalIN4cute5tupleIJiiiiEEENS1_10collective13CollectiveMmaINS1_35MainloopSm100TmaUmmaWarpSpecializedILi6ELi2ELi4ENS5_IJNS4_1CILi1EEESB_SB_EEEEENS5_IJNSA_ILi64EEENSA_ILi128EEESE_EEENS_10bfloat16_tENS5_IJlSB_lEEESH_SI_NS4_8TiledMMAINS4_8MMA_AtomIJNS4_20SM100_MMA_F16BF16_SSISH_SH_fLi64ELi128ELNS4_4UMMA5MajorE0ELSN_0ELNSM_7ScaleInE0ELSO_0EEEEEENS4_6LayoutISC_NS5_IJNSA_ILi0EEESS_SS_EEEEENS5_IJNS4_10UnderscoreESV_SV_EEEEENS4_13SM90_TMA_LOADENS4_14ComposedLayoutINS4_7SwizzleILi3ELi4ELi3EEENS4_18smem_ptr_flag_bitsILi16EEENSR_INS5_IJNSA_ILi8EEESE_EEENS5_IJSE_SB_EEEEEEEvNS4_8identityESY_S18_vS19_EENS_8epilogue10collective18CollectiveEpilogueINS1B_23Sm100TmaWarpSpecializedILi4ELi2ELi16ELb1ELb0EEEJSG_NS5_IJNSR_ISE_SB_EENSR_INSA_ILi32EEESB_EEEEESH_SI_SH_SI_NS1B_6fusion15FusionCallbacksIS1F_NS1K_17LinearCombinationISH_fSH_fLNS_15FloatRoundStyleE2EEESG_S1J_JEEENS4_5SM1004TMEM4LOAD26SM100_TMEM_LOAD_16dp256b4xESY_NSZ_INS10_ILi2ELi4ELi3EEES13_NSR_INS5_IJS14_S1H_EEENS5_IJS1H_SB_EEEEEEENS4_17SM75_U32x4_LDSM_NENS4_14SM90_TMA_STOREES1Y_NS4_17SM90_U32x4_STSM_NENS4_39AutoVectorizingCopyWithAssumedAlignmentILi128EEEEEEvvEEEEvNT_6ParamsE:
[----:B------:R-:W1:Y:S01]  /*0000*/  LDC R1, c[0x0][0x37c] ;  /* 0x0000df00ff017b82 */ /* 0x000e620000000800 */
[----:B------:R-:W2:Y:S01]  /*0010*/  S2R R72, SR_TID.X ;  /* 0x0000000000487919 */ /* 0x000ea20000002100 */
[----:B------:R-:W3:Y:S01]  /*0020*/  LDCU.64 UR4, c[0x0][0x890] ;  /* 0x00011200ff0477ac */ /* 0x000ee20008000a00 */
[----:B------:R-:W-:Y:S02]  /*0030*/  PRMT R59, RZ, 0x7610, R59 ;  /* 0x00007610ff3b7816 */ /* 0x000fe4000000003b */
[----:B------:R-:W-:Y:S01]  /*0040*/  ELECT P5, URZ, PT ;  /* 0x0000000000ff782f */ /* 0x000fe200038a0000 */
[----:B------:R-:W4:Y:S01]  /*0050*/  LDCU.64 UR46, c[0x0][0x358] ;  /* 0x00006b00ff2e77ac */ /* 0x000f220008000a00 */
[----:B---3--:R-:W-:-:S04]  /*0060*/  UISETP.NE.U32.AND UP0, UPT, UR4, URZ, UPT ;  /* 0x000000ff0400728c */ /* 0x008fc8000bf05070 */
[----:B------:R-:W-:Y:S01]  /*0070*/  UISETP.NE.AND.EX UP0, UPT, UR5, URZ, UPT, UP0 ;  /* 0x000000ff0500728c */ /* 0x000fe2000bf05300 */
[----:B--2---:R-:W-:-:S05]  /*0080*/  SHF.R.U32.HI R65, RZ, 0x5, R72 ;  /* 0x00000005ff417819 */ /* 0x004fca0000011648 */
[----:B------:R-:W2:Y:S02]  /*0090*/  SHFL.IDX PT, R0, R65, RZ, 0x1f ;  /* 0x00001fff41007589 */ /* 0x000ea400000e0000 */
[----:B--2---:R-:W-:Y:S01]  /*00a0*/  R2UR UR8, R0 ;  /* 0x00000000000872ca */ /* 0x004fe200000e0000 */
[----:B-1--4-:R-:W-:-:S14]  /*00b0*/  BRA.U UP0, `(.L_x_0) ;  /* 0x00000001002c7547 */ /* 0x012fdc000b800000 */
[----:B------:R-:W1:Y:S02]  /*00c0*/  LDCU.64 UR6, c[0x0][0x888] ;  /* 0x00011100ff0677ac */ /* 0x000e640008000a00 */
[----:B-1----:R-:W-:-:S04]  /*00d0*/  UISETP.NE.U32.AND UP0, UPT, UR6, URZ, UPT ;  /* 0x000000ff0600728c */ /* 0x002fc8000bf05070 */
[----:B------:R-:W-:-:S09]  /*00e0*/  UISETP.NE.AND.EX UP0, UPT, UR7, URZ, UPT, UP0 ;  /* 0x000000ff0700728c */ /* 0x000fd2000bf05300 */
[----:B------:R-:W-:Y:S05]  /*00f0*/  BRA.U !UP0, `(.L_x_1) ;  /* 0x0000000108107547 */ /* 0x000fea000b800000 */
[----:B------:R-:W1:Y:S02]  /*0100*/  LDC.64 R2, c[0x0][0x888] ;  /* 0x00022200ff027b82 */ /* 0x000e640000000a00 */
[----:B-1----:R1:W5:Y:S01]  /*0110*/  LDG.E R35, desc[UR46][R2.64] ;  /* 0x0000002e02237981 */ /* 0x002362000c1e1900 */
[----:B------:R-:W-:Y:S01]  /*0120*/  HFMA2 R59, -RZ, RZ, 0, 5.9604644775390625e-08 ;  /* 0x00000001ff3b7431 */ /* 0x000fe200000001ff */
[----:B------:R-:W-:Y:S05]  /*0130*/  BRA `(.L_x_0) ;  /* 0x00000000000c7947 */ /* 0x000fea0003800000 */
.L_x_1:
[----:B------:R-:W1:Y:S01]  /*0140*/  LDCU UR6, c[0x0][0x880] ;  /* 0x00011000ff0677ac */ /* 0x000e620008000800 */
[----:B------:R-:W-:Y:S01]  /*0150*/  HFMA2 R59, -RZ, RZ, 0, 5.9604644775390625e-08 ;  /* 0x00000001ff3b7431 */ /* 0x000fe200000001ff */
[----:B-1----:R-:W-:-:S07]  /*0160*/  MOV R35, UR6 ;  /* 0x0000000600237c02 */ /* 0x002fce0008000f00 */
.L_x_0:
[----:B------:R-:W2:Y:S02]  /*0170*/  LDCU.64 UR6, c[0x0][0x8b0] ;  /* 0x00011600ff0677ac */ /* 0x000ea40008000a00 */
[----:B--2---:R-:W-:-:S04]  /*0180*/  UISETP.NE.U32.AND UP0, UPT, UR6, URZ, UPT ;  /* 0x000000ff0600728c */ /* 0x004fc8000bf05070 */
[----:B------:R-:W-:-:S09]  /*0190*/  UISETP.NE.AND.EX UP0, UPT, UR7, URZ, UPT, UP0 ;  /* 0x000000ff0700728c */ /* 0x000fd2000bf05300 */
[----:B------:R-:W-:Y:S05]  /*01a0*/  BRA.U UP0, `(.L_x_2) ;  /* 0x0000000100247547 */ /* 0x000fea000b800000 */
[----:B------:R-:W2:Y:S02]  /*01b0*/  LDCU.64 UR6, c[0x0][0x8a8] ;  /* 0x00011500ff0677ac */ /* 0x000ea40008000a00 */
[----:B--2---:R-:W-:-:S04]  /*01c0*/  UISETP.NE.U32.AND UP0, UPT, UR6, URZ, UPT ;  /* 0x000000ff0600728c */ /* 0x004fc8000bf05070 */
[----:B------:R-:W-:-:S09]  /*01d0*/  UISETP.NE.AND.EX UP0, UPT, UR7, URZ, UPT, UP0 ;  /* 0x000000ff0700728c */ /* 0x000fd2000bf05300 */
[----:B------:R-:W-:Y:S05]  /*01e0*/  BRA.U !UP0, `(.L_x_3) ;  /* 0x00000001080c7547 */ /* 0x000fea000b800000 */
[----:B-1----:R-:W1:Y:S02]  /*01f0*/  LDC.64 R2, c[0x0][0x8a8] ;  /* 0x00022a00ff027b82 */ /* 0x002e640000000a00 */
[----:B-1----:R2:W5:Y:S01]  /*0200*/  LDG.E R33, desc[UR46][R2.64] ;  /* 0x0000002e02217981 */ /* 0x002562000c1e1900 */
[----:B------:R-:W-:Y:S05]  /*0210*/  BRA `(.L_x_2) ;  /* 0x0000000000087947 */ /* 0x000fea0003800000 */
.L_x_3:
[----:B------:R-:W2:Y:S02]  /*0220*/  LDCU UR6, c[0x0][0x8a0] ;  /* 0x00011400ff0677ac */ /* 0x000ea40008000800 */
[----:B--2---:R-:W-:Y:S02]  /*0230*/  MOV R33, UR6 ;  /* 0x0000000600217c02 */ /* 0x004fe40008000f00 */
.L_x_2:
[----:B------:R-:W-:Y:S01]  /*0240*/  IMAD.U32 R0, RZ, RZ, UR8 ;  /* 0x00000008ff007e24 */ /* 0x000fe2000f8e00ff */
[----:B------:R-:W-:Y:S04]  /*0250*/  BSSY.RECONVERGENT B0, `(.L_x_4) ;  /* 0x000000c000007945 */ /* 0x000fe80003800200 */
[C---:B------:R-:W-:Y:S02]  /*0260*/  ISETP.NE.OR P1, PT, R0.reuse, 0x1, !P5 ;  /* 0x000000010000780c */ /* 0x040fe40006f25670 */
[----:B------:R-:W-:-:S11]  /*0270*/  ISETP.NE.OR P0, PT, R0, 0x3, !P5 ;  /* 0x000000030000780c */ /* 0x000fd60006f05670 */
[----:B------:R-:W-:Y:S05]  /*0280*/  @P1 BRA `(.L_x_5) ;  /* 0x0000000000201947 */ /* 0x000fea0003800000 */
[----:B------:R-:W3:Y:S02]  /*0290*/  LDCU.64 UR6, c[0x0][0x348] ;  /* 0x00006900ff0677ac */ /* 0x000ee40008000a00 */
[----:B---3--:R-:W-:Y:S02]  /*02a0*/  UIADD3 UR10, UP1, UPT, UR6, 0x80, URZ ;  /* 0x00000080060a7890 */ /* 0x008fe4000ff3e0ff */
[----:B------:R-:W-:Y:S02]  /*02b0*/  UIADD3 UR6, UP0, UPT, UR6, 0x180, URZ ;  /* 0x0000018006067890 */ /* 0x000fe4000ff1e0ff */
[----:B------:R-:W-:Y:S02]  /*02c0*/  UIADD3.X UR11, UPT, UPT, URZ, UR7, URZ, UP1, !UPT ;  /* 0x00000007ff0b7290 */ /* 0x000fe40008ffe4ff */
[----:B------:R-:W-:-:S07]  /*02d0*/  UIADD3.X UR7, UPT, UPT, URZ, UR7, URZ, UP0, !UPT ;  /* 0x00000007ff077290 */ /* 0x000fce00087fe4ff */
[----:B------:R3:W-:Y:S02]  /*02e0*/  UTMACCTL.PF [UR10] ;  /* 0x000000000a0079b9 */ /* 0x0007e40008040000 */
[----:B------:R3:W-:Y:S02]  /*02f0*/  UTMACCTL.PF [UR6] ;  /* 0x00000000060079b9 */ /* 0x0007e40008040000 */
[----:B---3--:R-:W-:Y:S01]  /*0300*/  NOP ;  /* 0x0000000000007918 */ /* 0x008fe20000000000 */
.L_x_5:
[----:B------:R-:W-:Y:S05]  /*0310*/  BSYNC.RECONVERGENT B0 ;  /* 0x0000000000007941 */ /* 0x000fea0003800200 */
.L_x_4:
[----:B------:R-:W-:Y:S04]  /*0320*/  BSSY.RECONVERGENT B0, `(.L_x_6) ;  /* 0x000000a000007945 */ /* 0x000fe80003800200 */
        /* <DEDUP_REMOVED lines=9> */
.L_x_7:
[----:B------:R-:W-:Y:S05]  /*03c0*/  BSYNC.RECONVERGENT B0 ;  /* 0x0000000000007941 */ /* 0x000fea0003800200 */
.L_x_6:
[----:B------:R-:W3:Y:S01]  /*03d0*/  LDCU.64 UR6, c[0x0][0x888] ;  /* 0x00011100ff0677ac */ /* 0x000ee20008000a00 */
[----:B------:R-:W-:Y:S02]  /*03e0*/  UISETP.EQ.U32.AND UP1, UPT, UR4, URZ, UPT ;  /* 0x000000ff0400728c */ /* 0x000fe4000bf22070 */
[----:B------:R-:W-:Y:S02]  /*03f0*/  UPLOP3.LUT UP2, UPT, UPT, UPT, UPT, 0x80, 0x8 ;  /* 0x000000000008789c */ /* 0x000fe40003f4f070 */
[----:B---3--:R-:W-:-:S04]  /*0400*/  UISETP.NE.U32.AND UP0, UPT, UR6, URZ, UPT ;  /* 0x000000ff0600728c */ /* 0x008fc8000bf05070 */
[----:B------:R-:W-:-:S04]  /*0410*/  UISETP.NE.AND.EX UP0, UPT, UR7, URZ, UPT, UP0 ;  /* 0x000000ff0700728c */ /* 0x000fc8000bf05300 */
[----:B------:R-:W-:-:S04]  /*0420*/  UISETP.EQ.OR.EX UP3, UPT, UR5, URZ, !UP0, UP1 ;  /* 0x000000ff0500728c */ /* 0x000fc8000c762710 */
[----:B------:R-:W-:-:S05]  /*0430*/  UP2UR UR50, UPR, URZ, 0x8 ;  /* 0x00000008ff327883 */ /* 0x000fca0008000000 */
[----:B------:R-:W-:Y:S07]  /*0440*/  BRA.U !UP3, `(.L_x_8) ;  /* 0x000000010b207547 */ /* 0x000fee000b800000 */
[----:B------:R-:W-:Y:S01]  /*0450*/  UISETP.NE.U32.AND UP2, UPT, UR4, URZ, UPT ;  /* 0x000000ff0400728c */ /* 0x000fe2000bf45070 */
[----:B-----5:R-:W-:Y:S01]  /*0460*/  FSETP.NEU.AND P0, PT, R35, RZ, PT ;  /* 0x000000ff2300720b */ /* 0x020fe20003f0d000 */
[----:B------:R-:W-:Y:S02]  /*0470*/  USEL UR4, URZ, 0xffffffff, UP0 ;  /* 0xffffffffff047887 */ /* 0x000fe40008000000 */
[----:B------:R-:W-:-:S10]  /*0480*/  UISETP.NE.AND.EX UP2, UPT, UR5, URZ, UPT, UP2 ;  /* 0x000000ff0500728c */ /* 0x000fd4000bf45320 */
[----:B------:R-:W-:Y:S01]  /*0490*/  VOTEU.ANY UP1, P0 ;  /* 0x0000000000ff7886 */ /* 0x000fe20000020100 */
[----:B------:R-:W-:-:S04]  /*04a0*/  @!UP2 USEL UR4, URZ, 0xffffffff, UP1 ;  /* 0xffffffffff04a887 */ /* 0x000fc80008800000 */
[----:B------:R-:W-:-:S04]  /*04b0*/  ULOP3.LUT UR4, UR4, 0x1, URZ, 0xc0, !UPT ;  /* 0x0000000104047892 */ /* 0x000fc8000f8ec0ff */
[----:B------:R-:W-:-:S11]  /*04c0*/  UISETP.NE.U32.AND UP2, UPT, UR4, 0x1, UPT ;  /* 0x000000010400788c */ /* 0x000fd6000bf45070 */
.L_x_8:
[----:B-12---:R-:W1:Y:S01]  /*04d0*/  SHFL.IDX PT, R2, R65, RZ, 0x1f ;  /* 0x00001fff41027589 */ /* 0x006e6200000e0000 */
[----:B------:R-:W-:-:S04]  /*04e0*/  UISETP.NE.AND UP1, UPT, UR8, 0x2, UPT ;  /* 0x000000020800788c */ /* 0x000fc8000bf25270 */
[----:B------:R-:W-:Y:S01]  /*04f0*/  USEL UR6, URZ, 0x1, UP1 ;  /* 0x00000001ff067887 */ /* 0x000fe20008800000 */
[----:B-1----:R-:W-:-:S13]  /*0500*/  ISETP.NE.AND P0, PT, R2, RZ, PT ;  /* 0x000000ff0200720c */ /* 0x002fda0003f05270 */
[----:B------:R-:W-:Y:S05]  /*0510*/  @P0 BRA `(.L_x_9) ;  /* 0x0000000000580947 */ /* 0x000fea0003800000 */
[----:B------:R-:W1:Y:S01]  /*0520*/  S2UR UR5, SR_CgaCtaId ;  /* 0x00000000000579c3 */ /* 0x000e620000008800 */
[----:B------:R-:W-:Y:S01]  /*0530*/  UMOV UR7, 0x400 ;  /* 0x0000040000077882 */ /* 0x000fe20000000000 */
[----:B------:R-:W-:Y:S01]  /*0540*/  UMOV UR4, 0x1 ;  /* 0x0000000100047882 */ /* 0x000fe20000000000 */
[----:B------:R-:W-:Y:S01]  /*0550*/  ELECT P0, URZ, PT ;  /* 0x0000000000ff782f */ /* 0x000fe20003800000 */
[----:B------:R-:W-:-:S04]  /*0560*/  UIADD3 UR10, UPT, UPT, -UR4, 0x100000, URZ ;  /* 0x00100000040a7890 */ /* 0x000fc8000fffe1ff */
[----:B------:R-:W-:Y:S02]  /*0570*/  USHF.L.U32 UR11, UR10, 0xb, URZ ;  /* 0x0000000b0a0b7899 */ /* 0x000fe400080006ff */
[----:B------:R-:W-:Y:S02]  /*0580*/  USHF.L.U32 UR10, UR10, 0x1, URZ ;  /* 0x000000010a0a7899 */ /* 0x000fe400080006ff */
[----:B-1----:R-:W-:Y:S01]  /*0590*/  ULEA UR5, UR5, UR7, 0x18 ;  /* 0x0000000705057291 */ /* 0x002fe2000f8ec0ff */
[----:B------:R-:W1:Y:S11]  /*05a0*/  FENCE.VIEW.ASYNC.S ;  /* 0x00000000000073c6 */ /* 0x000e760000000000 */
[----:B-1----:R1:W2:Y:S01]  /*05b0*/  SYNCS.EXCH.64 URZ, [UR5], UR10 ;  /* 0x0000000a05ff75b2 */ /* 0x0022a20008000100 */
[----:B------:R1:W3:Y:S01]  /*05c0*/  SYNCS.EXCH.64 URZ, [UR5+0x30], UR10 ;  /* 0x0000300a05ff75b2 */ /* 0x0002e20008000100 */
[----:B------:R1:W4:Y:S01]  /*05d0*/  SYNCS.EXCH.64 URZ, [UR5+0x8], UR10 ;  /* 0x0000080a05ff75b2 */ /* 0x0003220008000100 */
[----:B------:R1:W1:Y:S01]  /*05e0*/  SYNCS.EXCH.64 URZ, [UR5+0x38], UR10 ;  /* 0x0000380a05ff75b2 */ /* 0x0002620008000100 */
        /* <DEDUP_REMOVED lines=8> */
[----:B------:R-:W-:Y:S01]  /*0670*/  NOP ;  /* 0x0000000000007918 */ /* 0x000fe20000000000 */
.L_x_9:
[----:B------:R-:W2:Y:S01]  /*0680*/  SHFL.IDX PT, R2, R65, RZ, 0x1f ;  /* 0x00001fff41027589 */ /* 0x000ea200000e0000 */
[----:B------:R-:W-:Y:S01]  /*0690*/  NOP ;  /* 0x0000000000007918 */ /* 0x000fe20000000000 */
[----:B--2---:R-:W-:-:S13]  /*06a0*/  ISETP.NE.AND P0, PT, R2, 0x1, PT ;  /* 0x000000010200780c */ /* 0x004fda0003f05270 */
[----:B------:R-:W-:Y:S05]  /*06b0*/  @P0 BRA `(.L_x_10) ;  /* 0x0000000000580947 */ /* 0x000fea0003800000 */
[----:B------:R-:W2:Y:S01]  /*06c0*/  S2UR UR7, SR_CgaCtaId ;  /* 0x00000000000779c3 */ /* 0x000ea20000008800 */
[----:B------:R-:W-:Y:S01]  /*06d0*/  UMOV UR9, 0x400 ;  /* 0x0000040000097882 */ /* 0x000fe20000000000 */
[----:B-1----:R-:W-:Y:S01]  /*06e0*/  UMOV UR5, 0x20 ;  /* 0x0000002000057882 */ /* 0x002fe20000000000 */
[----:B------:R-:W-:Y:S01]  /*06f0*/  UMOV UR4, 0x80 ;  /* 0x0000008000047882 */ /* 0x000fe20000000000 */
[----:B------:R-:W-:-:S04]  /*0700*/  UIADD3 UR10, UPT, UPT, -UR5, 0x100000, URZ ;  /* 0x00100000050a7890 */ /* 0x000fc8000fffe1ff */
[----:B------:R-:W-:Y:S02]  /*0710*/  USHF.L.U32 UR11, UR10, 0xb, URZ ;  /* 0x0000000b0a0b7899 */ /* 0x000fe400080006ff */
[----:B------:R-:W-:Y:S02]  /*0720*/  USHF.L.U32 UR10, UR10, 0x1, URZ ;  /* 0x000000010a0a7899 */ /* 0x000fe400080006ff */
[----:B------:R-:W-:-:S04]  /*0730*/  UIADD3 UR4, UPT, UPT, -UR4, 0x100000, URZ ;  /* 0x0010000004047890 */ /* 0x000fc8000fffe1ff */
[----:B------:R-:W-:Y:S02]  /*0740*/  USHF.L.U32 UR5, UR4, 0xb, URZ ;  /* 0x0000000b04057899 */ /* 0x000fe400080006ff */
[----:B------:R-:W-:Y:S01]  /*0750*/  USHF.L.U32 UR4, UR4, 0x1, URZ ;  /* 0x0000000104047899 */ /* 0x000fe200080006ff */
[----:B------:R-:W-:Y:S01]  /*0760*/  ELECT P0, URZ, PT ;  /* 0x0000000000ff782f */ /* 0x000fe20003800000 */
[----:B--2---:R-:W-:Y:S01]  /*0770*/  ULEA UR7, UR7, UR9, 0x18 ;  /* 0x0000000907077291 */ /* 0x004fe2000f8ec0ff */
[----:B------:R-:W1:Y:S11]  /*0780*/  FENCE.VIEW.ASYNC.S ;  /* 0x00000000000073c6 */ /* 0x000e760000000000 */
[----:B-1----:R2:W1:Y:S01]  /*0790*/  SYNCS.EXCH.64 URZ, [UR7+0x60], UR10 ;  /* 0x0000600a07ff75b2 */ /* 0x0024620008000100 */
[----:B------:R2:W1:Y:S01]  /*07a0*/  SYNCS.EXCH.64 URZ, [UR7+0x80], UR4 ;  /* 0x0000800407ff75b2 */ /* 0x0004620008000100 */
[----:B------:R2:W1:Y:S01]  /*07b0*/  SYNCS.EXCH.64 URZ, [UR7+0x68], UR10 ;  /* 0x0000680a07ff75b2 */ /* 0x0004620008000100 */
[----:B------:R2:W1:Y:S01]  /*07c0*/  SYNCS.EXCH.64 URZ, [UR7+0x88], UR4 ;  /* 0x0000880407ff75b2 */ /* 0x0004620008000100 */
[----:B------:R2:W1:Y:S01]  /*07d0*/  SYNCS.EXCH.64 URZ, [UR7+0x70], UR10 ;  /* 0x0000700a07ff75b2 */ /* 0x0004620008000100 */
[----:B------:R2:W1:Y:S01]  /*07e0*/  SYNCS.EXCH.64 URZ, [UR7+0x90], UR4 ;  /* 0x0000900407ff75b2 */ /* 0x0004620008000100 */
[----:B------:R2:W1:Y:S01]  /*07f0*/  SYNCS.EXCH.64 URZ, [UR7+0x78], UR10 ;  /* 0x0000780a07ff75b2 */ /* 0x0004620008000100 */
[----:B------:R2:W1:Y:S02]  /*0800*/  SYNCS.EXCH.64 URZ, [UR7+0x98], UR4 ;  /* 0x0000980407ff75b2 */ /* 0x0004640008000100 */
[----:B--2---:R-:W-:Y:S01]  /*0810*/  NOP ;  /* 0x0000000000007918 */ /* 0x004fe20000000000 */
.L_x_10:
[----:B------:R-:W2:Y:S01]  /*0820*/  SHFL.IDX PT, R2, R65, RZ, 0x1f ;  /* 0x00001fff41027589 */ /* 0x000ea200000e0000 */
[----:B------:R-:W-:Y:S01]  /*0830*/  NOP ;  /* 0x0000000000007918 */ /* 0x000fe20000000000 */
[----:B--2---:R-:W-:-:S13]  /*0840*/  ISETP.NE.AND P0, PT, R2, 0x3, PT ;  /* 0x000000030200780c */ /* 0x004fda0003f05270 */
[----:B------:R-:W-:Y:S05]  /*0850*/  @P0 BRA `(.L_x_11) ;  /* 0x0000000000300947 */ /* 0x000fea0003800000 */
[----:B-1----:R-:W1:Y:S01]  /*0860*/  S2UR UR5, SR_CgaCtaId ;  /* 0x00000000000579c3 */ /* 0x002e620000008800 */
        /* <DEDUP_REMOVED lines=8> */
[----:B-1----:R2:W1:Y:S01]  /*08f0*/  SYNCS.EXCH.64 URZ, [UR5+0xa0], UR10 ;  /* 0x0000a00a05ff75b2 */ /* 0x0024620008000100 */
[----:B------:R2:W1:Y:S02]  /*0900*/  SYNCS.EXCH.64 URZ, [UR5+0xa8], UR10 ;  /* 0x0000a80a05ff75b2 */ /* 0x0004640008000100 */
[----:B--2---:R-:W-:Y:S01]  /*0910*/  NOP ;  /* 0x0000000000007918 */ /* 0x004fe20000000000 */
.L_x_11:
[----:B------:R-:W2:Y:S01]  /*0920*/  SHFL.IDX PT, R2, R65, RZ, 0x1f ;  /* 0x00001fff41027589 */ /* 0x000ea200000e0000 */
[----:B------:R-:W-:Y:S01]  /*0930*/  NOP ;  /* 0x0000000000007918 */ /* 0x000fe20000000000 */
[----:B--2---:R-:W-:-:S13]  /*0940*/  ISETP.NE.AND P0, PT, R2, 0x4, PT ;  /* 0x000000040200780c */ /* 0x004fda0003f05270 */
[----:B------:R-:W-:Y:S05]  /*0950*/  @P0 BRA `(.L_x_12) ;  /* 0x00000000004c0947 */ /* 0x000fea0003800000 */
[----:B-1----:R-:W1:Y:S01]  /*0960*/  S2UR UR5, SR_CgaCtaId ;  /* 0x00000000000579c3 */ /* 0x002e620000008800 */
[----:B------:R-:W-:Y:S01]  /*0970*/  UMOV UR9, 0x100 ;  /* 0x0000010000097882 */ /* 0x000fe20000000000 */
[----:B------:R-:W-:Y:S01]  /*0980*/  UMOV UR7, 0x400 ;  /* 0x0000040000077882 */ /* 0x000fe20000000000 */
[----:B------:R-:W-:Y:S01]  /*0990*/  USEL UR9, UR9, 0xe0, UP2 ;  /* 0x000000e009097887 */ /* 0x000fe20009000000 */
[----:B------:R-:W-:Y:S01]  /*09a0*/  UMOV UR4, 0x1 ;  /* 0x0000000100047882 */ /* 0x000fe20000000000 */
[----:B------:R-:W-:Y:S01]  /*09b0*/  ELECT P0, URZ, PT ;  /* 0x0000000000ff782f */ /* 0x000fe20003800000 */
[----:B------:R-:W-:-:S04]  /*09c0*/  UIADD3 UR10, UPT, UPT, -UR4, 0x100000, URZ ;  /* 0x00100000040a7890 */ /* 0x000fc8000fffe1ff */
[----:B------:R-:W-:Y:S02]  /*09d0*/  USHF.L.U32 UR11, UR10, 0xb, URZ ;  /* 0x0000000b0a0b7899 */ /* 0x000fe400080006ff */
[----:B------:R-:W-:Y:S02]  /*09e0*/  USHF.L.U32 UR10, UR10, 0x1, URZ ;  /* 0x000000010a0a7899 */ /* 0x000fe400080006ff */
[----:B------:R-:W-:-:S04]  /*09f0*/  UIADD3 UR12, UPT, UPT, -UR9, 0x100000, URZ ;  /* 0x00100000090c7890 */ /* 0x000fc8000fffe1ff */
[----:B------:R-:W-:Y:S02]  /*0a00*/  USHF.L.U32 UR13, UR12, 0xb, URZ ;  /* 0x0000000b0c0d7899 */ /* 0x000fe400080006ff */
[----:B------:R-:W-:Y:S02]  /*0a10*/  USHF.L.U32 UR12, UR12, 0x1, URZ ;  /* 0x000000010c0c7899 */ /* 0x000fe400080006ff */
[----:B-1----:R-:W-:Y:S01]  /*0a20*/  ULEA UR5, UR5, UR7, 0x18 ;  /* 0x0000000705057291 */ /* 0x002fe2000f8ec0ff */
[----:B------:R-:W1:Y:S11]  /*0a30*/  FENCE.VIEW.ASYNC.S ;  /* 0x00000000000073c6 */ /* 0x000e760000000000 */
[----:B-1----:R2:W1:Y:S01]  /*0a40*/  SYNCS.EXCH.64 URZ, [UR5+0xb0], UR10 ;  /* 0x0000b00a05ff75b2 */ /* 0x0024620008000100 */
[----:B------:R2:W1:Y:S01]  /*0a50*/  SYNCS.EXCH.64 URZ, [UR5+0xc0], UR12 ;  /* 0x0000c00c05ff75b2 */ /* 0x0004620008000100 */
[----:B------:R2:W1:Y:S01]  /*0a60*/  SYNCS.EXCH.64 URZ, [UR5+0xb8], UR10 ;  /* 0x0000b80a05ff75b2 */ /* 0x0004620008000100 */
[----:B------:R2:W1:Y:S02]  /*0a70*/  SYNCS.EXCH.64 URZ, [UR5+0xc8], UR12 ;  /* 0x0000c80c05ff75b2 */ /* 0x0004640008000100 */
[----:B--2---:R-:W-:Y:S01]  /*0a80*/  NOP ;  /* 0x0000000000007918 */ /* 0x004fe20000000000 */
.L_x_12:
        /* <DEDUP_REMOVED lines=26> */
.L_x_13:
        /* <DEDUP_REMOVED lines=18> */
.L_x_14:
[----:B-1----:R-:W1:Y:S01]  /*0d50*/  S2UR UR5, SR_CTAID.X ;  /* 0x00000000000579c3 */ /* 0x002e620000002500 */
[----:B------:R-:W-:-:S05]  /*0d60*/  CS2R.32 R60, SR_CgaSize ;  /* 0x00000000003c7805 */ /* 0x000fca0000008a00 */
[----:B------:R-:W-:-:S05]  /*0d70*/  IMAD R60, R60, -0xa0, RZ ;  /* 0xffffff603c3c7824 */ /* 0x000fca00078e02ff */
[----:B------:R-:W-:-:S14]  /*0d80*/  R2UR UR9, R60 ;  /* 0x000000003c0972ca */ /* 0x000fdc00000e0000 */
[----:B------:R-:W2:Y:S01]  /*0d90*/  LDCU UR9, c[0x0][UR9+0x2b0] ;  /* 0x00005600090977ac */ /* 0x000ea20008000800 */
[----:B------:R-:W-:Y:S01]  /*0da0*/  NOP ;  /* 0x0000000000007918 */ /* 0x000fe20000000000 */
[----:B------:R-:W-:-:S05]  /*0db0*/  CS2R.32 R60, SR_CgaSize ;  /* 0x00000000003c7805 */ /* 0x000fca0000008a00 */
[----:B------:R-:W-:-:S05]  /*0dc0*/  IMAD R60, R60, -0xa0, RZ ;  /* 0xffffff603c3c7824 */ /* 0x000fca00078e02ff */
[----:B------:R-:W-:-:S14]  /*0dd0*/  R2UR UR7, R60 ;  /* 0x000000003c0772ca */ /* 0x000fdc00000e0000 */
[----:B------:R-:W3:Y:S01]  /*0de0*/  LDCU UR7, c[0x0][UR7+0x2b4] ;  /* 0x00005680070777ac */ /* 0x000ee20008000800 */
[----:B------:R-:W4:Y:S08]  /*0df0*/  S2UR UR4, SR_CTAID.Y ;  /* 0x00000000000479c3 */ /* 0x000f300000002600 */
[----:B------:R-:W3:Y:S01]  /*0e00*/  LDC R9, c[0x0][0xb24] ;  /* 0x0002c900ff097b82 */ /* 0x000ee20000000800 */
[----:B-1----:R-:W-:-:S02]  /*0e10*/  I2FP.F32.U32 R4, UR5 ;  /* 0x0000000500047c45 */ /* 0x002fc40008201000 */
[----:B------:R-:W-:-:S05]  /*0e20*/  CS2R.32 R5, SR_CgaSize ;  /* 0x0000000000057805 */ /* 0x000fca0000008a00 */
[----:B------:R-:W-:-:S06]  /*0e30*/  IMAD R5, R5, -0xa0, RZ ;  /* 0xffffff6005057824 */ /* 0x000fcc00078e02ff */
[----:B------:R-:W1:Y:S01]  /*0e40*/  LDC R5, c[0x0][R5+0x2a0] ;  /* 0x0000a80005057b82 */ /* 0x000e620000000800 */
[----:B------:R-:W-:Y:S01]  /*0e50*/  MOV R21, UR5 ;  /* 0x0000000500157c02 */ /* 0x000fe20008000f00 */
[----:B--2---:R-:W-:Y:S01]  /*0e60*/  FMUL R4, R4, UR9 ;  /* 0x0000000904047c20 */ /* 0x004fe20008400000 */
[----:B----4-:R-:W-:Y:S02]  /*0e70*/  I2FP.F32.U32 R2, UR4 ;  /* 0x0000000400027c45 */ /* 0x010fe40008201000 */
[----:B------:R-:W-:-:S05]  /*0e80*/  CS2R.32 R3, SR_CgaSize ;  /* 0x0000000000037805 */ /* 0x000fca0000008a00 */
[----:B------:R-:W-:-:S06]  /*0e90*/  IMAD R3, R3, -0xa0, RZ ;  /* 0xffffff6003037824 */ /* 0x000fcc00078e02ff */
[----:B------:R-:W2:Y:S01]  /*0ea0*/  LDC R3, c[0x0][R3+0x2a4] ;  /* 0x0000a90003037b82 */ /* 0x000ea20000000800 */
[----:B------:R-:W4:Y:S01]  /*0eb0*/  F2I.U32.TRUNC.NTZ R60, R4 ;  /* 0x00000004003c7305 */ /* 0x000f22000020f000 */
[----:B------:R-:W-:Y:S01]  /*0ec0*/  MOV R20, UR4 ;  /* 0x0000000400147c02 */ /* 0x000fe20008000f00 */
[----:B---3--:R-:W-:-:S05]  /*0ed0*/  FMUL R2, R2, UR7 ;  /* 0x0000000702027c20 */ /* 0x008fca0008400000 */
[----:B------:R-:W-:Y:S01]  /*0ee0*/  BAR.SYNC.DEFER_BLOCKING 0x0 ;  /* 0x0000000000007b1d */ /* 0x000fe20000010000 */
[----:B------:R-:W-:-:S05]  /*0ef0*/  ISETP.GE.AND P0, PT, R9, 0x1, PT ;  /* 0x000000010900780c */ /* 0x000fca0003f06270 */
[----:B------:R-:W3:Y:S02]  /*0f00*/  F2I.U32.TRUNC.NTZ R58, R2 ;  /* 0x00000002003a7305 */ /* 0x000ee4000020f000 */
[----:B------:R-:W2:Y:S01]  /*0f10*/  S2UR UR36, SR_CTAID.Z ;  /* 0x00000000002479c3 */ /* 0x000ea20000002700 */
[----:B----4-:R-:W-:-:S05]  /*0f20*/  IADD3 R60, PT, PT, -R60, RZ, RZ ;  /* 0x000000ff3c3c7210 */ /* 0x010fca0007ffe1ff */
[----:B-1----:R-:W-:Y:S01]  /*0f30*/  IMAD R60, R5, R60, UR5 ;  /* 0x00000005053c7e24 */ /* 0x002fe2000f8e023c */
[----:B---3--:R-:W-:-:S05]  /*0f40*/  IADD3 R58, PT, PT, -R58, RZ, RZ ;  /* 0x000000ff3a3a7210 */ /* 0x008fca0007ffe1ff */
[----:B--2---:R-:W-:Y:S01]  /*0f50*/  IMAD R58, R3, R58, UR4 ;  /* 0x00000004033a7e24 */ /* 0x004fe2000f8e023a */
[----:B------:R-:W-:Y:S06]  /*0f60*/  @!P0 BRA `(.L_x_15) ;  /* 0x0000000000b88947 */ /* 0x000fec0003800000 */
[----:B------:R-:W1:Y:S01]  /*0f70*/  LDC.64 R4, c[0x0][0xb18] ;  /* 0x0002c600ff047b82 */ /* 0x000e620000000a00 */
[----:B------:R-:W-:-:S07]  /*0f80*/  ISETP.NE.AND P0, PT, R9, 0x1, PT ;  /* 0x000000010900780c */ /* 0x000fce0003f05270 */
[----:B------:R-:W2:Y:S08]  /*0f90*/  LDC R10, c[0x0][0xb0c] ;  /* 0x0002c300ff0a7b82 */ /* 0x000eb00000000800 */
[----:B------:R-:W3:Y:S08]  /*0fa0*/  LDC R11, c[0x0][0x370] ;  /* 0x0000dc00ff0b7b82 */ /* 0x000ef00000000800 */
[----:B------:R-:W4:Y:S01]  /*0fb0*/  LDC R12, c[0x0][0x374] ;  /* 0x0000dd00ff0c7b82 */ /* 0x000f220000000800 */
[----:B-1----:R-:W-:-:S07]  /*0fc0*/  ISETP.NE.AND P1, PT, R4, 0x1, PT ;  /* 0x000000010400780c */ /* 0x002fce0003f25270 */
[----:B------:R-:W3:Y:S01]  /*0fd0*/  LDC.64 R6, c[0x0][0xb10] ;  /* 0x0002c400ff067b82 */ /* 0x000ee20000000a00 */
[----:B--2---:R-:W-:-:S07]  /*0fe0*/  ISETP.NE.AND P2, PT, R10, 0x1, PT ;  /* 0x000000010a00780c */ /* 0x004fce0003f45270 */
[----:B------:R-:W1:Y:S08]  /*0ff0*/  LDC R8, c[0x0][0xb20] ;  /* 0x0002c800ff087b82 */ /* 0x000e700000000800 */
[----:B------:R-:W2:Y:S01]  /*1000*/  LDC.64 R2, c[0x0][0xb28] ;  /* 0x0002ca00ff027b82 */ /* 0x000ea20000000a00 */
[----:B----4-:R-:W-:-:S04]  /*1010*/  IMAD.HI.U32 R13, R12, R5, RZ ;  /* 0x000000050c0d7227 */ /* 0x010fc800078e00ff */
[----:B------:R-:W-:-:S04]  /*1020*/  IMAD.HI.U32 R5, R20, R5, RZ ;  /* 0x0000000514057227 */ /* 0x000fc800078e00ff */
[----:B---3--:R-:W-:-:S04]  /*1030*/  IMAD.HI.U32 R14, R11, R6, RZ ;  /* 0x000000060b0e7227 */ /* 0x008fc800078e00ff */
[C---:B------:R-:W-:Y:S01]  /*1040*/  IMAD.HI.U32 R16, R21.reuse, R6, RZ ;  /* 0x0000000615107227 */ /* 0x040fe200078e00ff */
[-C--:B------:R-:W-:Y:S02]  /*1050*/  @P2 SHF.R.U32.HI R11, RZ, R7.reuse, R14 ;  /* 0x00000007ff0b2219 */ /* 0x080fe4000001160e */
[-C--:B-1----:R-:W-:Y:S02]  /*1060*/  @P1 SHF.R.U32.HI R12, RZ, R8.reuse, R13 ;  /* 0x00000008ff0c1219 */ /* 0x082fe4000001160d */
[----:B------:R-:W-:Y:S02]  /*1070*/  SHF.R.U32.HI R5, RZ, R8, R5 ;  /* 0x00000008ff057219 */ /* 0x000fe40000011605 */
[----:B------:R-:W-:Y:S02]  /*1080*/  SHF.R.U32.HI R16, RZ, R7, R16 ;  /* 0x00000007ff107219 */ /* 0x000fe40000011610 */
[----:B------:R-:W-:Y:S01]  /*1090*/  SEL R5, R20, R5, !P1 ;  /* 0x0000000514057207 */ /* 0x000fe20004800000 */
[----:B--2---:R-:W-:Y:S01]  /*10a0*/  IMAD.HI.U32 R14, R12, R2, RZ ;  /* 0x000000020c0e7227 */ /* 0x004fe200078e00ff */
[----:B------:R-:W-:-:S02]  /*10b0*/  SEL R7, R21, R16, !P2 ;  /* 0x0000001015077207 */ /* 0x000fc40005000000 */
[----:B------:R-:W-:Y:S01]  /*10c0*/  IADD3 R13, PT, PT, -R5, RZ, RZ ;  /* 0x000000ff050d7210 */ /* 0x000fe20007ffe1ff */
[----:B------:R-:W-:Y:S01]  /*10d0*/  IMAD.HI.U32 R6, R11, R2, RZ ;  /* 0x000000020b067227 */ /* 0x000fe200078e00ff */
[----:B------:R-:W-:-:S03]  /*10e0*/  @P0 SHF.R.U32.HI R12, RZ, R3, R14 ;  /* 0x00000003ff0c0219 */ /* 0x000fc6000001160e */
[----:B------:R-:W-:Y:S01]  /*10f0*/  IMAD R13, R4, R13, R20 ;  /* 0x0000000d040d7224 */ /* 0x000fe200078e0214 */
[----:B------:R-:W-:Y:S01]  /*1100*/  @P0 SHF.R.U32.HI R11, RZ, R3, R6 ;  /* 0x00000003ff0b0219 */ /* 0x000fe20000011606 */
[----:B------:R-:W-:-:S04]  /*1110*/  IMAD R12, R12, R9, RZ ;  /* 0x000000090c0c7224 */ /* 0x000fc800078e02ff */
[----:B------:R-:W-:Y:S01]  /*1120*/  IMAD R6, R11, R9, RZ ;  /* 0x000000090b067224 */ /* 0x000fe200078e02ff */
[----:B------:R-:W-:-:S04]  /*1130*/  ISETP.GE.AND P1, PT, R5, R12, PT ;  /* 0x0000000c0500720c */ /* 0x000fc80003f26270 */
[----:B------:R-:W-:Y:S01]  /*1140*/  ISETP.GE.OR P1, PT, R7, R6, P1 ;  /* 0x000000060700720c */ /* 0x000fe20000f26670 */
[----:B------:R-:W-:-:S05]  /*1150*/  IMAD.HI.U32 R6, R5, R2, RZ ;  /* 0x0000000205067227 */ /* 0x000fca00078e00ff */
[----:B------:R-:W-:-:S04]  /*1160*/  SHF.R.U32.HI R6, RZ, R3, R6 ;  /* 0x00000003ff067219 */ /* 0x000fc80000011606 */
[----:B------:R-:W-:-:S03]  /*1170*/  SEL R6, R5, R6, !P0 ;  /* 0x0000000605067207 */ /* 0x000fc60004000000 */
[----:B------:R-:W-:Y:S01]  /*1180*/  @!P1 IMAD.HI.U32 R8, R7, R2, RZ ;  /* 0x0000000207089227 */ /* 0x000fe200078e00ff */
[----:B------:R-:W-:-:S04]  /*1190*/  IADD3 R2, PT, PT, -R6, RZ, RZ ;  /* 0x000000ff06027210 */ /* 0x000fc80007ffe1ff */
[----:B------:R-:W-:Y:S01]  /*11a0*/  @!P1 SHF.R.U32.HI R8, RZ, R3, R8 ;  /* 0x00000003ff089219 */ /* 0x000fe20000011608 */
[----:B------:R-:W-:-:S03]  /*11b0*/  IMAD R2, R9, R2, R5 ;  /* 0x0000000209027224 */ /* 0x000fc600078e0205 */
[----:B------:R-:W-:-:S05]  /*11c0*/  @!P1 SEL R3, R7, R8, !P0 ;  /* 0x0000000807039207 */ /* 0x000fca0004000000 */
[--C-:B------:R-:W-:Y:S02]  /*11d0*/  @!P1 IMAD.IADD R6, R6, 0x1, -R3.reuse ;  /* 0x0000000106069824 */ /* 0x100fe400078e0a03 */
[----:B------:R-:W-:Y:S01]  /*11e0*/  @!P1 IMAD R3, R2, R11, R3 ;  /* 0x0000000b02039224 */ /* 0x000fe200078e0203 */
[----:B------:R-:W-:Y:S01]  /*11f0*/  IADD3 R2, PT, PT, -R7, RZ, RZ ;  /* 0x000000ff07027210 */ /* 0x000fe20007ffe1ff */
[----:B------:R-:W-:Y:S02]  /*1200*/  @!P1 IMAD R5, R6, R9, R7 ;  /* 0x0000000906059224 */ /* 0x000fe400078e0207 */
[----:B------:R-:W-:Y:S02]  /*1210*/  @!P1 IMAD.MOV.U32 R7, RZ, RZ, R3 ;  /* 0x000000ffff079224 */ /* 0x000fe400078e0003 */
[----:B------:R-:W-:Y:S02]  /*1220*/  IMAD R2, R10, R2, R21 ;  /* 0x000000020a027224 */ /* 0x000fe400078e0215 */
[----:B------:R-:W-:-:S02]  /*1230*/  IMAD R20, R5, R4, R13 ;  /* 0x0000000405147224 */ /* 0x000fc400078e020d */
[----:B------:R-:W-:Y:S02]  /*1240*/  IMAD R21, R7, R10, R2 ;  /* 0x0000000a07157224 */ /* 0x000fe400078e0202 */
.L_x_15:
[----:B------:R-:W1:Y:S01]  /*1250*/  LDCU UR4, c[0x0][0xb30] ;  /* 0x00016600ff0477ac */ /* 0x000e620008000800 */
[----:B------:R-:W2:Y:S08]  /*1260*/  S2UR UR37, SR_CgaCtaId ;  /* 0x00000000002579c3 */ /* 0x000eb00000008800 */
[----:B------:R-:W3:Y:S01]  /*1270*/  LDC R26, c[0x0][0xb24] ;  /* 0x0002c900ff1a7b82 */ /* 0x000ee20000000800 */
[----:B-1----:R-:W-:-:S09]  /*1280*/  UISETP.NE.AND UP1, UPT, UR4, 0x1, UPT ;  /* 0x000000010400788c */ /* 0x002fd2000bf25270 */
[----:B--2---:R-:W-:Y:S05]  /*1290*/  BRA.U UP1, `(.L_x_16) ;  /* 0x0000000101407547 */ /* 0x004fea000b800000 */
[----:B------:R-:W1:Y:S08]  /*12a0*/  LDC.64 R4, c[0x0][0xb10] ;  /* 0x0002c400ff047b82 */ /* 0x000e700000000a00 */
[----:B------:R-:W2:Y:S08]  /*12b0*/  LDC.64 R2, c[0x0][0xb18] ;  /* 0x0002c600ff027b82 */ /* 0x000eb00000000a00 */
[----:B------:R-:W4:Y:S08]  /*12c0*/  LDC R6, c[0x0][0xb20] ;  /* 0x0002c800ff067b82 */ /* 0x000f300000000800 */
[----:B------:R-:W3:Y:S01]  /*12d0*/  LDC R8, c[0x0][0xb0c] ;  /* 0x0002c300ff087b82 */ /* 0x000ee20000000800 */
[----:B-1----:R-:W-:-:S05]  /*12e0*/  IMAD.HI.U32 R4, R21, R4, RZ ;  /* 0x0000000415047227 */ /* 0x002fca00078e00ff */
[----:B------:R-:W-:Y:S01]  /*12f0*/  SHF.R.U32.HI R4, RZ, R5, R4 ;  /* 0x00000005ff047219 */ /* 0x000fe20000011604 */
[----:B--2---:R-:W-:Y:S01]  /*1300*/  IMAD.HI.U32 R3, R20, R3, RZ ;  /* 0x0000000314037227 */ /* 0x004fe200078e00ff */
[----:B------:R-:W-:-:S04]  /*1310*/  ISETP.NE.AND P0, PT, R2, 0x1, PT ;  /* 0x000000010200780c */ /* 0x000fc80003f05270 */
[----:B----4-:R-:W-:-:S04]  /*1320*/  SHF.R.U32.HI R3, RZ, R6, R3 ;  /* 0x00000006ff037219 */ /* 0x010fc80000011603 */
[----:B------:R-:W-:Y:S02]  /*1330*/  SEL R3, R20, R3, !P0 ;  /* 0x0000000314037207 */ /* 0x000fe40004000000 */
[----:B---3--:R-:W-:-:S04]  /*1340*/  ISETP.NE.AND P1, PT, R8, 0x1, PT ;  /* 0x000000010800780c */ /* 0x008fc80003f25270 */
[----:B------:R-:W-:-:S05]  /*1350*/  SEL R4, R21, R4, !P1 ;  /* 0x0000000415047207 */ /* 0x000fca0004800000 */
[----:B------:R-:W-:Y:S02]  /*1360*/  IMAD.IADD R5, R3, 0x1, -R4 ;  /* 0x0000000103057824 */ /* 0x000fe400078e0a04 */
[----:B------:R-:W-:Y:S02]  /*1370*/  IMAD.IADD R3, R4, 0x1, -R3 ;  /* 0x0000000104037824 */ /* 0x000fe400078e0a03 */
[----:B------:R-:W-:Y:S02]  /*1380*/  IMAD R21, R5, R8, R21 ;  /* 0x0000000805157224 */ /* 0x000fe400078e0215 */
[----:B------:R-:W-:-:S07]  /*1390*/  IMAD R20, R3, R2, R20 ;  /* 0x0000000203147224 */ /* 0x000fce00078e0214 */
.L_x_16:
[----:B------:R-:W-:Y:S01]  /*13a0*/  BAR.SYNC.DEFER_BLOCKING 0x0 ;  /* 0x0000000000007b1d */ /* 0x000fe20000010000 */
[----:B------:R-:W-:Y:S01]  /*13b0*/  UISETP.NE.AND UP1, UPT, UR8, 0x2, UPT ;  /* 0x000000020800788c */ /* 0x000fe2000bf25270 */
[----:B------:R-:W-:Y:S02]  /*13c0*/  ISETP.NE.OR P5, PT, R0, 0x2, !P5 ;  /* 0x000000020000780c */ /* 0x000fe40006fa5670 */
[----:B------:R-:W-:-:S06]  /*13d0*/  LOP3.LUT R2, R72, 0x1f, RZ, 0xc0, !PT ;  /* 0x0000001f48027812 */ /* 0x000fcc00078ec0ff */
[----:B------:R-:W-:Y:S05]  /*13e0*/  BRA.U UP1, `(.L_x_17) ;  /* 0x0000001101a87547 */ /* 0x000fea000b800000 */
[----:B------:R-:W1:Y:S01]  /*13f0*/  LDCU UR13, c[0x0][0x38c] ;  /* 0x00007180ff0d77ac */ /* 0x000e620008000800 */
[----:B------:R-:W2:Y:S01]  /*1400*/  LDC R9, c[0x0][0x370] ;  /* 0x0000dc00ff097b82 */ /* 0x000ea20000000800 */
[----:B------:R-:W-:Y:S01]  /*1410*/  PLOP3.LUT P1, PT, PT, PT, UP2, 0x80, 0x8 ;  /* 0x000000000008781c */ /* 0x000fe20003f2f028 */
[----:B------:R-:W-:Y:S01]  /*1420*/  HFMA2 R12, -RZ, RZ, 0, 0 ;  /* 0x00000000ff0c7431 */ /* 0x000fe200000001ff */
[----:B------:R-:W-:Y:S01]  /*1430*/  ISETP.EQ.OR P4, PT, R2, RZ, P5 ;  /* 0x000000ff0200720c */ /* 0x000fe20002f82670 */
[----:B------:R-:W-:Y:S01]  /*1440*/  IMAD.MOV.U32 R15, RZ, RZ, 0x1 ;  /* 0x00000001ff0f7424 */ /* 0x000fe200078e00ff */
[----:B------:R-:W-:Y:S01]  /*1450*/  PLOP3.LUT P1, PT, P1, PT, PT, 0x8, 0x80 ;  /* 0x000000000080781c */ /* 0x000fe20000f2e170 */
[----:B------:R-:W-:Y:S01]  /*1460*/  IMAD.MOV.U32 R14, RZ, RZ, RZ ;  /* 0x000000ffff0e7224 */ /* 0x000fe200078e00ff */
[----:B------:R-:W-:Y:S01]  /*1470*/  MOV R8, 0x1 ;  /* 0x0000000100087802 */ /* 0x000fe20000000f00 */
[----:B------:R-:W4:Y:S01]  /*1480*/  LDC R0, c[0x0][0x374] ;  /* 0x0000dd00ff007b82 */ /* 0x000f220000000800 */
[----:B------:R-:W-:Y:S01]  /*1490*/  IMAD.MOV.U32 R10, RZ, RZ, RZ ;  /* 0x000000ffff0a7224 */ /* 0x000fe200078e00ff */
[----:B------:R-:W2:Y:S01]  /*14a0*/  LDCU.64 UR22, c[0x0][0x348] ;  /* 0x00006900ff1677ac */ /* 0x000ea20008000a00 */
[----:B------:R-:W-:Y:S01]  /*14b0*/  UMOV UR6, URZ ;  /* 0x000000ff00067c82 */ /* 0x000fe20008000000 */
[----:B-1----:R-:W-:-:S04]  /*14c0*/  UIADD3 UR5, UPT, UPT, UR13, 0x3f, URZ ;  /* 0x0000003f0d057890 */ /* 0x002fc8000fffe0ff */
[----:B------:R-:W-:-:S04]  /*14d0*/  USHF.R.S32.HI UR4, URZ, 0x1f, UR5 ;  /* 0x0000001fff047899 */ /* 0x000fc80008011405 */
[----:B------:R-:W-:-:S04]  /*14e0*/  ULEA.HI UR4, UR4, UR5, URZ, 0x6 ;  /* 0x0000000504047291 */ /* 0x000fc8000f8f30ff */
[----:B------:R-:W-:Y:S02]  /*14f0*/  USHF.R.S32.HI UR15, URZ, 0x6, UR4 ;  /* 0x00000006ff0f7899 */ /* 0x000fe40008011404 */
[----:B------:R-:W-:Y:S02]  /*1500*/  UIADD3 UR4, UPT, UPT, UR13, -0x1, URZ ;  /* 0xffffffff0d047890 */ /* 0x000fe4000fffe0ff */
[----:B------:R-:W-:Y:S02]  /*1510*/  UISETP.LT.U32.AND UP0, UPT, UR15, 0x6, UPT ;  /* 0x000000060f00788c */ /* 0x000fe4000bf01070 */
[----:B------:R-:W-:Y:S02]  /*1520*/  UISETP.GE.U32.AND UP1, UPT, UR4, -0x7f, UPT ;  /* 0xffffff810400788c */ /* 0x000fe4000bf26070 */
[----:B------:R-:W-:Y:S02]  /*1530*/  USEL UR14, UR15, 0x6, UP0 ;  /* 0x000000060f0e7887 */ /* 0x000fe40008000000 */
[----:B------:R-:W-:-:S02]  /*1540*/  UIADD3 UR13, UPT, UPT, UR13, 0x7e, URZ ;  /* 0x0000007e0d0d7890 */ /* 0x000fc4000fffe0ff */
[----:B------:R-:W-:Y:S02]  /*1550*/  UIADD3 UR5, UPT, UPT, UR14, -0x1, URZ ;  /* 0xffffffff0e057890 */ /* 0x000fe4000fffe0ff */
[----:B------:R-:W-:-:S03]  /*1560*/  UIADD3 UR7, UPT, UPT, UR15, -UR14, URZ ;  /* 0x8000000e0f077290 */ /* 0x000fc6000fffe0ff */
[----:B------:R-:W-:-:S04]  /*1570*/  @UP1 UIADD3 UR5, UPT, UPT, UR14, URZ, URZ ;  /* 0x000000ff0e051290 */ /* 0x000fc8000fffe0ff */
[----:B--2---:R-:W-:-:S12]  /*1580*/  UIADD3 UR5, UPT, UPT, UR5, 0x1, URZ ;  /* 0x0000000105057890 */ /* 0x004fd8000fffe0ff */
.L_x_35:
[----:B------:R-:W-:Y:S01]  /*1590*/  UISETP.NE.AND UP0, UPT, UR37, URZ, UPT ;  /* 0x000000ff2500728c */ /* 0x000fe2000bf05270 */
[----:B------:R-:W1:Y:S08]  /*15a0*/  S2UR UR37, SR_CgaCtaId ;  /* 0x00000000002579c3 */ /* 0x000e700000008800 */
[----:B------:R-:W-:Y:S05]  /*15b0*/  BRA.U UP0, `(.L_x_18) ;  /* 0x0000000100347547 */ /* 0x000fea000b800000 */
[----:B------:R-:W2:Y:S01]  /*15c0*/  S2R R2, SR_CgaCtaId ;  /* 0x0000000000027919 */ /* 0x000ea20000008800 */
[----:B------:R-:W-:-:S04]  /*15d0*/  MOV R3, 0x400 ;  /* 0x0000040000037802 */ /* 0x000fc80000000f00 */
[----:B--2---:R-:W-:Y:S02]  /*15e0*/  LEA R3, R2, R3, 0x18 ;  /* 0x0000000302037211 */ /* 0x004fe400078ec0ff */
[----:B------:R-:W-:-:S03]  /*15f0*/  SHF.L.U32 R2, R8, 0x1f, RZ ;  /* 0x0000001f08027819 */ /* 0x000fc600000006ff */
[----:B------:R-:W-:-:S04]  /*1600*/  IMAD R3, R10, 0x8, R3 ;  /* 0x000000080a037824 */ /* 0x000fc800078e0203 */
[----:B------:R-:W2:Y:S02]  /*1610*/  SYNCS.PHASECHK.TRANS64.TRYWAIT P0, [R3+URZ+0x120], R2 ;  /* 0x00012002030075a7 */ /* 0x000ea400080011ff */
[----:B--2---:R-:W-:Y:S05]  /*1620*/  @!P0 BRA `(.L_x_19) ;  /* 0x0000006800648947 */ /* 0x004fea0003800000 */
.L_x_133:
[----:B------:R-:W-:Y:S01]  /*1630*/  VIADD R10, R10, 0x1 ;  /* 0x000000010a0a7836 */ /* 0x000fe20000000000 */
[----:B------:R2:W-:Y:S04]  /*1640*/  SYNCS.ARRIVE.TRANS64.A1T0 RZ, [R3+URZ+0x110], RZ ;  /* 0x000110ff03ff79a7 */ /* 0x0005e800081000ff */
[----:B------:R-:W-:-:S04]  /*1650*/  ISETP.NE.AND P0, PT, R10, 0x2, PT ;  /* 0x000000020a00780c */ /* 0x000fc80003f05270 */
[----:B------:R-:W-:Y:S02]  /*1660*/  SEL R10, R10, RZ, P0 ;  /* 0x000000ff0a0a7207 */ /* 0x000fe40000000000 */
[----:B--2---:R-:W-:-:S04]  /*1670*/  SEL R3, RZ, 0x1, P0 ;  /* 0x00000001ff037807 */ /* 0x004fc80000000000 */
[----:B------:R-:W-:-:S07]  /*1680*/  LOP3.LUT R8, R8, R3, RZ, 0x3c, !PT ;  /* 0x0000000308087212 */ /* 0x000fce00078e3cff */
.L_x_18:
[----:B------:R-:W-:Y:S01]  /*1690*/  UMOV UR4, 0x400 ;  /* 0x0000040000047882 */ /* 0x000fe20000000000 */
[----:B------:R-:W-:Y:S01]  /*16a0*/  SHF.L.U32 R2, R15, 0x1f, RZ ;  /* 0x0000001f0f027819 */ /* 0x000fe200000006ff */
[----:B-1----:R-:W-:Y:S01]  /*16b0*/  ULEA UR4, UR37, UR4, 0x18 ;  /* 0x0000000425047291 */ /* 0x002fe2000f8ec0ff */
[----:B------:R-:W-:Y:S01]  /*16c0*/  R2UR UR35, R21 ;  /* 0x00000000152372ca */ /* 0x000fe200000e0000 */
[----:B------:R-:W-:Y:S01]  /*16d0*/  UISETP.GE.U32.AND UP0, UPT, UR13, 0x7f, UPT ;  /* 0x0000007f0d00788c */ /* 0x000fe2000bf06070 */
[----:B------:R-:W-:Y:S01]  /*16e0*/  R2UR UR11, R20 ;  /* 0x00000000140b72ca */ /* 0x000fe200000e0000 */
[----:B------:R-:W-:Y:S01]  /*16f0*/  ULEA UR8, UR6, UR4, 0x3 ;  /* 0x0000000406087291 */ /* 0x000fe2000f8e18ff */
[----:B------:R-:W-:-:S08]  /*1700*/  UMOV UR24, URZ ;  /* 0x000000ff00187c82 */ /* 0x000fd00008000000 */
[----:B------:R1:W2:Y:S01]  /*1710*/  SYNCS.PHASECHK.TRANS64.TRYWAIT P0, [UR8+0x30], R2 ;  /* 0x00003002ff0075a7 */ /* 0x0002a20008001108 */
[----:B------:R-:W-:Y:S02]  /*1720*/  USHF.L.U32 UR35, UR35, 0x6, URZ ;  /* 0x0000000623237899 */ /* 0x000fe400080006ff */
[----:B------:R-:W-:Y:S01]  /*1730*/  USHF.L.U32 UR11, UR11, 0x7, URZ ;  /* 0x000000070b0b7899 */ /* 0x000fe200080006ff */
[----:B------:R-:W-:Y:S11]  /*1740*/  BRA.U !UP0, `(.L_x_20) ;  /* 0x0000000108a87547 */ /* 0x000ff6000b800000 */
[----:B------:R-:W-:Y:S01]  /*1750*/  UMOV UR16, URZ ;  /* 0x000000ff00107c82 */ /* 0x000fe20008000000 */
[----:B------:R-:W-:-:S05]  /*1760*/  UMOV UR17, UR6 ;  /* 0x0000000600117c82 */ /* 0x000fca0008000000 */
.L_x_25:
[----:B-1----:R-:W-:Y:S01]  /*1770*/  ULEA UR33, UR17, UR4, 0x3 ;  /* 0x0000000411217291 */ /* 0x002fe2000f8e18ff */
[----:B--2---:R-:W-:Y:S01]  /*1780*/  @!P5 MOV R3, 0x6000 ;  /* 0x000060000003d802 */ /* 0x004fe20000000f00 */
[----:B--2---:R-:W-:Y:S10]  /*1790*/  @P0 BRA `(.L_x_21) ;  /* 0x00000000000c0947 */ /* 0x004ff40003800000 */
[----:B------:R-:W-:-:S04]  /*17a0*/  SHF.L.U32 R5, R15, 0x1f, RZ ;  /* 0x0000001f0f057819 */ /* 0x000fc800000006ff */
[----:B------:R-:W2:Y:S02]  /*17b0*/  SYNCS.PHASECHK.TRANS64.TRYWAIT P0, [UR33+0x30], R5 ;  /* 0x00003005ff0075a7 */ /* 0x000ea40008001121 */
[----:B--2---:R-:W-:Y:S05]  /*17c0*/  @!P0 BRA `(.L_x_22) ;  /* 0x0000006800108947 */ /* 0x004fea0003800000 */
.L_x_21:
[----:B------:R2:W-:Y:S01]  /*17d0*/  @!P5 SYNCS.ARRIVE.TRANS64 RZ, [UR33], R3 ;  /* 0x00000003ffffd9a7 */ /* 0x0005e20008000021 */
[----:B------:R-:W-:Y:S04]  /*17e0*/  BSSY.RECONVERGENT B0, `(.L_x_23) ;  /* 0x0000003000007945 */ /* 0x000fe80003800200 */
[----:B------:R-:W-:Y:S05]  /*17f0*/  @P4 BRA `(.L_x_24) ;  /* 0x0000000000044947 */ /* 0x000fea0003800000 */
[----:B------:R-:W-:Y:S05]  /*1800*/  BPT.TRAP 0x1 ;  /* 0x000000040000795c */ /* 0x000fea0000300000 */
.L_x_24:
[----:B------:R-:W-:Y:S05]  /*1810*/  BSYNC.RECONVERGENT B0 ;  /* 0x0000000000007941 */ /* 0x000fea0003800200 */
.L_x_23:
[----:B------:R-:W-:Y:S02]  /*1820*/  UIADD3 UR6, UPT, UPT, UR17, 0x1, URZ ;  /* 0x0000000111067890 */ /* 0x000fe4000fffe0ff */
[----:B------:R-:W-:Y:S02]  /*1830*/  ULEA UR32, UR17, UR4, 0xd ;  /* 0x0000000411207291 */ /* 0x000fe4000f8e68ff */
[----:B------:R-:W-:Y:S02]  /*1840*/  UISETP.NE.AND UP0, UPT, UR6, 0x6, UPT ;  /* 0x000000060600788c */ /* 0x000fe4000bf05270 */
[----:B------:R-:W-:Y:S02]  /*1850*/  UIADD3 UR26, UP1, UPT, UR22, 0x80, URZ ;  /* 0x00000080161a7890 */ /* 0x000fe4000ff3e0ff */
[----:B------:R-:W-:Y:S02]  /*1860*/  USEL UR9, URZ, 0x1, UP0 ;  /* 0x00000001ff097887 */ /* 0x000fe40008000000 */
[----:B------:R-:W-:-:S02]  /*1870*/  USEL UR6, UR6, URZ, UP0 ;  /* 0x000000ff06067287 */ /* 0x000fc40008000000 */
[----:B------:R-:W-:Y:S02]  /*1880*/  UIADD3 UR20, UP0, UPT, UR22, 0x180, URZ ;  /* 0x0000018016147890 */ /* 0x000fe4000ff1e0ff */
[----:B------:R-:W-:Y:S01]  /*1890*/  ULEA UR8, UR6, UR4, 0x3 ;  /* 0x0000000406087291 */ /* 0x000fe2000f8e18ff */
[----:B------:R-:W-:Y:S01]  /*18a0*/  LOP3.LUT R15, R15, UR9, RZ, 0x3c, !PT ;  /* 0x000000090f0f7c12 */ /* 0x000fe2000f8e3cff */
[----:B------:R-:W-:Y:S02]  /*18b0*/  USHF.L.U32 UR34, UR16, 0x6, URZ ;  /* 0x0000000610227899 */ /* 0x000fe400080006ff */
[----:B------:R-:W-:Y:S01]  /*18c0*/  UIADD3.X UR27, UPT, UPT, URZ, UR23, URZ, UP1, !UPT ;  /* 0x00000017ff1b7290 */ /* 0x000fe20008ffe4ff */
[----:B-1----:R-:W-:Y:S01]  /*18d0*/  SHF.L.U32 R2, R15, 0x1f, RZ ;  /* 0x0000001f0f027819 */ /* 0x002fe200000006ff */
[----:B------:R-:W-:Y:S02]  /*18e0*/  UIADD3 UR32, UPT, UPT, UR32, 0x4400, URZ ;  /* 0x0000440020207890 */ /* 0x000fe4000fffe0ff */
[----:B------:R-:W-:Y:S01]  /*18f0*/  UIADD3.X UR21, UPT, UPT, URZ, UR23, URZ, UP0, !UPT ;  /* 0x00000017ff157290 */ /* 0x000fe200087fe4ff */
[----:B------:R1:W1:Y:S01]  /*1900*/  SYNCS.PHASECHK.TRANS64.TRYWAIT P0, [UR8+0x30], R2 ;  /* 0x00003002ff0075a7 */ /* 0x0002620008001108 */
[----:B------:R-:W-:Y:S01]  /*1910*/  ULEA UR8, UR17, UR4, 0xe ;  /* 0x0000000411087291 */ /* 0x000fe2000f8e70ff */
[----:B------:R-:W-:Y:S01]  /*1920*/  UMOV UR18, 0x0 ;  /* 0x0000000000127882 */ /* 0x000fe20000000000 */
[----:B------:R-:W-:-:S02]  /*1930*/  UMOV UR19, 0x10000000 ;  /* 0x1000000000137882 */ /* 0x000fc40000000000 */
[----:B------:R-:W-:Y:S01]  /*1940*/  UIADD3 UR8, UPT, UPT, UR8, 0x10400, URZ ;  /* 0x0001040008087890 */ /* 0x000fe2000fffe0ff */
[----:B------:R1:W-:Y:S01]  /*1950*/  UTMALDG.3D [UR32], [UR26], desc[UR18] ;  /* 0x000012201a0075b4 */ /* 0x0003e20008011000 */
[----:B------:R-:W-:Y:S01]  /*1960*/  UMOV UR12, UR36 ;  /* 0x00000024000c7c82 */ /* 0x000fe20008000000 */
[----:B------:R-:W-:Y:S01]  /*1970*/  UMOV UR9, UR33 ;  /* 0x0000002100097c82 */ /* 0x000fe20008000000 */
[----:B------:R-:W-:Y:S01]  /*1980*/  UMOV UR10, UR34 ;  /* 0x00000022000a7c82 */ /* 0x000fe20008000000 */
[----:B------:R-:W-:Y:S01]  /*1990*/  UIADD3 UR16, UPT, UPT, UR16, 0x1, URZ ;  /* 0x0000000110107890 */ /* 0x000fe2000fffe0ff */
[----:B------:R-:W-:Y:S01]  /*19a0*/  UMOV UR24, UR5 ;  /* 0x0000000500187c82 */ /* 0x000fe20008000000 */
[----:B------:R-:W-:Y:S02]  /*19b0*/  UMOV UR17, UR6 ;  /* 0x0000000600117c82 */ /* 0x000fe40008000000 */
[----:B------:R1:W-:Y:S01]  /*19c0*/  UTMALDG.3D [UR8], [UR20], desc[UR18] ;  /* 0x00001208140075b4 */ /* 0x0003e20008011000 */
[----:B------:R-:W-:-:S09]  /*19d0*/  UISETP.NE.AND UP0, UPT, UR16, UR5, UPT ;  /* 0x000000051000728c */ /* 0x000fd2000bf05270 */
[----:B------:R-:W-:Y:S05]  /*19e0*/  BRA.U UP0, `(.L_x_25) ;  /* 0xfffffffd00607547 */ /* 0x000fea000b83ffff */
.L_x_20:
[----:B-1----:R-:W-:Y:S01]  /*19f0*/  ULEA UR8, UR6, UR4, 0x3 ;  /* 0x0000000406087291 */ /* 0x002fe2000f8e18ff */
[----:B------:R-:W-:Y:S01]  /*1a00*/  SHF.L.U32 R2, R15, 0x1f, RZ ;  /* 0x0000001f0f027819 */ /* 0x000fe200000006ff */
[----:B------:R-:W-:Y:S01]  /*1a10*/  @!P1 SYNCS.ARRIVE.TRANS64.A1T0 RZ, [UR4+0xa8], RZ ;  /* 0x0000a8ffffff99a7 */ /* 0x000fe20008100004 */
[----:B------:R-:W-:-:S06]  /*1a20*/  UISETP.GT.AND UP0, UPT, UR15, UR14, UPT ;  /* 0x0000000e0f00728c */ /* 0x000fcc000bf04270 */
[----:B--2---:R1:W2:Y:S03]  /*1a30*/  SYNCS.PHASECHK.TRANS64.TRYWAIT P0, [UR8+0x30], R2 ;  /* 0x00003002ff0075a7 */ /* 0x0042a60008001108 */
[----:B------:R-:W-:Y:S05]  /*1a40*/  BRA.U !UP0, `(.L_x_26) ;  /* 0x0000000108ac7547 */ /* 0x000fea000b800000 */
[----:B------:R-:W-:Y:S01]  /*1a50*/  UIADD3 UR21, UPT, UPT, UR7, UR24, URZ ;  /* 0x0000001807157290 */ /* 0x000fe2000fffe0ff */
[----:B------:R-:W-:-:S11]  /*1a60*/  UMOV UR25, UR6 ;  /* 0x0000000600197c82 */ /* 0x000fd60008000000 */
.L_x_31:
[----:B-1----:R-:W-:Y:S01]  /*1a70*/  ULEA UR17, UR25, UR4, 0x3 ;  /* 0x0000000419117291 */ /* 0x002fe2000f8e18ff */
[----:B--2---:R-:W-:Y:S01]  /*1a80*/  @!P5 MOV R3, 0x6000 ;  /* 0x000060000003d802 */ /* 0x004fe20000000f00 */
[----:B--2---:R-:W-:Y:S10]  /*1a90*/  @P0 BRA `(.L_x_27) ;  /* 0x00000000000c0947 */ /* 0x004ff40003800000 */
[----:B------:R-:W-:-:S04]  /*1aa0*/  SHF.L.U32 R5, R15, 0x1f, RZ ;  /* 0x0000001f0f057819 */ /* 0x000fc800000006ff */
[----:B------:R-:W2:Y:S02]  /*1ab0*/  SYNCS.PHASECHK.TRANS64.TRYWAIT P0, [UR17+0x30], R5 ;  /* 0x00003005ff0075a7 */ /* 0x000ea40008001111 */
[----:B--2---:R-:W-:Y:S05]  /*1ac0*/  @!P0 BRA `(.L_x_28) ;  /* 0x0000006400688947 */ /* 0x004fea0003800000 */
.L_x_27:
[----:B------:R2:W-:Y:S01]  /*1ad0*/  @!P5 SYNCS.ARRIVE.TRANS64 RZ, [UR17], R3 ;  /* 0x00000003ffffd9a7 */ /* 0x0005e20008000011 */
[----:B------:R-:W-:Y:S04]  /*1ae0*/  BSSY.RECONVERGENT B0, `(.L_x_29) ;  /* 0x0000003000007945 */ /* 0x000fe80003800200 */
[----:B------:R-:W-:Y:S05]  /*1af0*/  @P4 BRA `(.L_x_30) ;  /* 0x0000000000044947 */ /* 0x000fea0003800000 */
[----:B------:R-:W-:Y:S05]  /*1b00*/  BPT.TRAP 0x1 ;  /* 0x000000040000795c */ /* 0x000fea0000300000 */
.L_x_30:
[----:B------:R-:W-:Y:S05]  /*1b10*/  BSYNC.RECONVERGENT B0 ;  /* 0x0000000000007941 */ /* 0x000fea0003800200 */
.L_x_29:
        /* <DEDUP_REMOVED lines=10> */
[----:B------:R-:W-:Y:S01]  /*1bc0*/  UIADD3 UR16, UPT, UPT, UR16, 0x4400, URZ ;  /* 0x0000440010107890 */ /* 0x000fe2000fffe0ff */
[----:B-1----:R-:W-:Y:S01]  /*1bd0*/  SHF.L.U32 R2, R15, 0x1f, RZ ;  /* 0x0000001f0f027819 */ /* 0x002fe200000006ff */
[----:B------:R-:W-:Y:S02]  /*1be0*/  UIADD3.X UR31, UPT, UPT, URZ, UR23, URZ, UP1, !UPT ;  /* 0x00000017ff1f7290 */ /* 0x000fe40008ffe4ff */
[----:B------:R-:W-:Y:S01]  /*1bf0*/  UIADD3.X UR29, UPT, UPT, URZ, UR23, URZ, UP0, !UPT ;  /* 0x00000017ff1d7290 */ /* 0x000fe200087fe4ff */
[----:B------:R1:W1:Y:S01]  /*1c00*/  SYNCS.PHASECHK.TRANS64.TRYWAIT P0, [UR8+0x30], R2 ;  /* 0x00003002ff0075a7 */ /* 0x0002620008001108 */
[----:B------:R-:W-:Y:S01]  /*1c10*/  ULEA UR8, UR25, UR4, 0xe ;  /* 0x0000000419087291 */ /* 0x000fe2000f8e70ff */
[----:B------:R-:W-:Y:S01]  /*1c20*/  UMOV UR26, 0x0 ;  /* 0x00000000001a7882 */ /* 0x000fe20000000000 */
[----:B------:R-:W-:-:S02]  /*1c30*/  UMOV UR27, 0x10000000 ;  /* 0x10000000001b7882 */ /* 0x000fc40000000000 */
[----:B------:R-:W-:Y:S01]  /*1c40*/  UIADD3 UR8, UPT, UPT, UR8, 0x10400, URZ ;  /* 0x0001040008087890 */ /* 0x000fe2000fffe0ff */
[----:B------:R-:W-:Y:S01]  /*1c50*/  UMOV UR19, UR35 ;  /* 0x0000002300137c82 */ /* 0x000fe20008000000 */
[----:B------:R-:W-:Y:S01]  /*1c60*/  UMOV UR20, UR36 ;  /* 0x0000002400147c82 */ /* 0x000fe20008000000 */
[----:B------:R-:W-:Y:S01]  /*1c70*/  UMOV UR12, UR36 ;  /* 0x00000024000c7c82 */ /* 0x000fe20008000000 */
[----:B------:R-:W-:Y:S01]  /*1c80*/  UMOV UR9, UR17 ;  /* 0x0000001100097c82 */ /* 0x000fe20008000000 */
[----:B------:R-:W-:Y:S01]  /*1c90*/  UMOV UR10, UR18 ;  /* 0x00000012000a7c82 */ /* 0x000fe20008000000 */
[----:B------:R1:W-:Y:S01]  /*1ca0*/  UTMALDG.3D [UR16], [UR30], desc[UR26] ;  /* 0x00001a101e0075b4 */ /* 0x0003e20008011000 */
[----:B------:R-:W-:Y:S01]  /*1cb0*/  UIADD3 UR24, UPT, UPT, UR24, 0x1, URZ ;  /* 0x0000000118187890 */ /* 0x000fe2000fffe0ff */
[----:B------:R-:W-:-:S03]  /*1cc0*/  UMOV UR25, UR6 ;  /* 0x0000000600197c82 */ /* 0x000fc60008000000 */
[----:B------:R-:W-:Y:S01]  /*1cd0*/  UISETP.NE.AND UP0, UPT, UR24, UR21, UPT ;  /* 0x000000151800728c */ /* 0x000fe2000bf05270 */
[----:B------:R1:W-:Y:S08]  /*1ce0*/  UTMALDG.3D [UR8], [UR28], desc[UR26] ;  /* 0x00001a081c0075b4 */ /* 0x0003f00008011000 */
[----:B------:R-:W-:Y:S05]  /*1cf0*/  BRA.U UP0, `(.L_x_31) ;  /* 0xfffffffd005c7547 */ /* 0x000fea000b83ffff */
.L_x_26:
[----:B-1----:R-:W-:Y:S01]  /*1d00*/  LEA R2, R14, UR4, 0x3 ;  /* 0x000000040e027c11 */ /* 0x002fe2000f8e18ff */
[----:B------:R-:W-:Y:S01]  /*1d10*/  NOP ;  /* 0x0000000000007918 */ /* 0x000fe20000000000 */
[----:B--2---:R-:W-:Y:S02]  /*1d20*/  SHF.L.U32 R3, R12, 0x1f, RZ ;  /* 0x0000001f0c037819 */ /* 0x004fe400000006ff */
[----:B------:R-:W-:Y:S02]  /*1d30*/  LEA R4, R14, UR4, 0x4 ;  /* 0x000000040e047c11 */ /* 0x000fe4000f8e20ff */
[----:B------:R-:W1:Y:S02]  /*1d40*/  SYNCS.PHASECHK.TRANS64.TRYWAIT P0, [R2+URZ+0xb0], R3 ;  /* 0x0000b003020075a7 */ /* 0x000e6400080011ff */
[----:B-1----:R-:W-:Y:S05]  /*1d50*/  @!P0 BRA `(.L_x_32) ;  /* 0x0000006000dc8947 */ /* 0x002fea0003800000 */
.L_x_136:
[----:B------:R-:W2:Y:S01]  /*1d60*/  LDS.128 R4, [R4+0x140] ;  /* 0x0001400004047984 */ /* 0x000ea20000000c00 */
[----:B---3--:R-:W-:Y:S01]  /*1d70*/  ISETP.GE.AND P0, PT, R26, 0x1, PT ;  /* 0x000000011a00780c */ /* 0x008fe20003f06270 */
[----:B-1----:R-:W-:Y:S01]  /*1d80*/  VIADD R2, R2, 0xc0 ;  /* 0x000000c002027836 */ /* 0x002fe20000000000 */
[----:B------:R-:W-:Y:S01]  /*1d90*/  @!PT LDS RZ, [RZ] ;  /* 0x00000000fffff984 */ /* 0x000fe20000000800 */
[----:B------:R-:W-:Y:S01]  /*1da0*/  @!PT LDS RZ, [RZ] ;  /* 0x00000000fffff984 */ /* 0x000fe20000000800 */
[----:B------:R-:W-:Y:S01]  /*1db0*/  @!PT LDS RZ, [RZ] ;  /* 0x00000000fffff984 */ /* 0x000fe20000000800 */
[----:B------:R-:W-:Y:S01]  /*1dc0*/  @!PT LDS RZ, [RZ] ;  /* 0x00000000fffff984 */ /* 0x000fe20000000800 */
[----:B------:R1:W-:Y:S06]  /*1dd0*/  MEMBAR.ALL.CTA ;  /* 0x0000000000007992 */ /* 0x0003ec0000008000 */
[----:B-1----:R-:W1:Y:S01]  /*1de0*/  FENCE.VIEW.ASYNC.S ;  /* 0x00000000000073c6 */ /* 0x002e620000000000 */
[----:B------:R-:W-:-:S04]  /*1df0*/  PRMT R2, RZ, 0x654, R2 ;  /* 0x00000654ff027816 */ /* 0x000fc80000000002 */
[----:B-1----:R1:W-:Y:S01]  /*1e00*/  SYNCS.ARRIVE.TRANS64.RED.A1T0 RZ, [R2+URZ], RZ ;  /* 0x000000ff02ff79a7 */ /* 0x0023e200081004ff */
[----:B--2---:R-:W-:-:S13]  /*1e10*/  LOP3.LUT P2, RZ, R6, 0x1, RZ, 0xc0, !PT ;  /* 0x0000000106ff7812 */ /* 0x004fda000784c0ff */
[----:B------:R-:W-:Y:S01]  /*1e20*/  @P2 SHF.R.U32.HI R3, RZ, 0x10, R5 ;  /* 0x00000010ff032819 */ /* 0x000fe20000011605 */
[----:B------:R-:W-:Y:S01]  /*1e30*/  VOTEU.ANY UP0, P2 ;  /* 0x0000000000ff7886 */ /* 0x000fe20001000100 */
[----:B------:R-:W-:Y:S02]  /*1e40*/  @P2 MOV R13, R4 ;  /* 0x00000004000d2202 */ /* 0x000fe40000000f00 */
[----:B------:R-:W-:Y:S02]  /*1e50*/  @P2 R2UR.BROADCAST UR8, R3 ;  /* 0x00000000030822ca */ /* 0x000fe400008e0000 */
[----:B------:R-:W-:-:S11]  /*1e60*/  @P2 LOP3.LUT R11, R5, 0xffff, RZ, 0xc0, !PT ;  /* 0x0000ffff050b2812 */ /* 0x000fd600078ec0ff */
[----:B------:R-:W-:Y:S01]  /*1e70*/  @UP0 UMOV UR36, UR8 ;  /* 0x0000000800240c82 */ /* 0x000fe20008000000 */
[----:B-1----:R-:W-:Y:S05]  /*1e80*/  @!P0 BRA `(.L_x_33) ;  /* 0x0000000000b88947 */ /* 0x002fea0003800000 */
[----:B------:R-:W4:Y:S01]  /*1e90*/  LDC.64 R4, c[0x0][0xb18] ;  /* 0x0002c600ff047b82 */ /* 0x000f220000000a00 */
[----:B------:R-:W-:-:S07]  /*1ea0*/  ISETP.NE.AND P3, PT, R26, 0x1, PT ;  /* 0x000000011a00780c */ /* 0x000fce0003f65270 */
[----:B------:R-:W1:Y:S08]  /*1eb0*/  LDC.64 R6, c[0x0][0xb10] ;  /* 0x0002c400ff067b82 */ /* 0x000e700000000a00 */
[----:B------:R-:W2:Y:S08]  /*1ec0*/  LDC R16, c[0x0][0xb20] ;  /* 0x0002c800ff107b82 */ /* 0x000eb00000000800 */
[----:B------:R-:W3:Y:S01]  /*1ed0*/  LDC R18, c[0x0][0xb0c] ;  /* 0x0002c300ff127b82 */ /* 0x000ee20000000800 */
[----:B----4-:R-:W-:Y:S01]  /*1ee0*/  IMAD.HI.U32 R17, R0, R5, RZ ;  /* 0x0000000500117227 */ /* 0x010fe200078e00ff */
[----:B------:R-:W-:-:S03]  /*1ef0*/  ISETP.NE.AND P0, PT, R4, 0x1, PT ;  /* 0x000000010400780c */ /* 0x000fc60003f05270 */
[----:B------:R-:W-:-:S03]  /*1f00*/  IMAD.HI.U32 R5, R11, R5, RZ ;  /* 0x000000050b057227 */ /* 0x000fc600078e00ff */
[----:B------:R-:W4:Y:S01]  /*1f10*/  LDC.64 R2, c[0x0][0xb28] ;  /* 0x0002ca00ff027b82 */ /* 0x000f220000000a00 */
[----:B-1----:R-:W-:-:S04]  /*1f20*/  IMAD.HI.U32 R20, R9, R6, RZ ;  /* 0x0000000609147227 */ /* 0x002fc800078e00ff */
[----:B------:R-:W-:Y:S01]  /*1f30*/  IMAD.HI.U32 R22, R13, R6, RZ ;  /* 0x000000060d167227 */ /* 0x000fe200078e00ff */
[----:B------:R-:W-:Y:S02]  /*1f40*/  SHF.R.U32.HI R20, RZ, R7, R20 ;  /* 0x00000007ff147219 */ /* 0x000fe40000011614 */
[-C--:B--2---:R-:W-:Y:S02]  /*1f50*/  SHF.R.U32.HI R17, RZ, R16.reuse, R17 ;  /* 0x00000010ff117219 */ /* 0x084fe40000011611 */
[----:B------:R-:W-:Y:S02]  /*1f60*/  SHF.R.U32.HI R16, RZ, R16, R5 ;  /* 0x00000010ff107219 */ /* 0x000fe40000011605 */
[----:B------:R-:W-:Y:S02]  /*1f70*/  SEL R17, R0, R17, !P0 ;  /* 0x0000001100117207 */ /* 0x000fe40004000000 */
[----:B------:R-:W-:Y:S02]  /*1f80*/  SHF.R.U32.HI R22, RZ, R7, R22 ;  /* 0x00000007ff167219 */ /* 0x000fe40000011616 */
[----:B---3--:R-:W-:-:S02]  /*1f90*/  ISETP.NE.AND P1, PT, R18, 0x1, PT ;  /* 0x000000011200780c */ /* 0x008fc40003f25270 */
[----:B------:R-:W-:Y:S02]  /*1fa0*/  SEL R5, R11, R16, !P0 ;  /* 0x000000100b057207 */ /* 0x000fe40004000000 */
[----:B------:R-:W-:Y:S02]  /*1fb0*/  SEL R19, R9, R20, !P1 ;  /* 0x0000001409137207 */ /* 0x000fe40004800000 */
[----:B------:R-:W-:Y:S01]  /*1fc0*/  SEL R7, R13, R22, !P1 ;  /* 0x000000160d077207 */ /* 0x000fe20004800000 */
[----:B----4-:R-:W-:-:S04]  /*1fd0*/  IMAD.HI.U32 R20, R17, R2, RZ ;  /* 0x0000000211147227 */ /* 0x010fc800078e00ff */
[----:B------:R-:W-:Y:S01]  /*1fe0*/  IMAD.HI.U32 R6, R19, R2, RZ ;  /* 0x0000000213067227 */ /* 0x000fe200078e00ff */
[----:B------:R-:W-:-:S04]  /*1ff0*/  @P3 SHF.R.U32.HI R17, RZ, R3, R20 ;  /* 0x00000003ff113219 */ /* 0x000fc80000011614 */
        /* <DEDUP_REMOVED lines=8> */
[----:B------:R-:W-:-:S04]  /*2080*/  @!P0 IMAD.HI.U32 R16, R7, R2, RZ ;  /* 0x0000000207108227 */ /* 0x000fc800078e00ff */
[----:B------:R-:W-:Y:S01]  /*2090*/  IMAD.MOV R2, RZ, RZ, -R6 ;  /* 0x000000ffff027224 */ /* 0x000fe200078e0a06 */
[----:B------:R-:W-:-:S03]  /*20a0*/  @!P0 SHF.R.U32.HI R16, RZ, R3, R16 ;  /* 0x00000003ff108219 */ /* 0x000fc60000011610 */
[----:B------:R-:W-:Y:S01]  /*20b0*/  IMAD R2, R26, R2, R5 ;  /* 0x000000021a027224 */ /* 0x000fe200078e0205 */
[----:B------:R-:W-:Y:S02]  /*20c0*/  @!P0 SEL R3, R7, R16, !P3 ;  /* 0x0000001007038207 */ /* 0x000fe40005800000 */
[----:B------:R-:W-:-:S03]  /*20d0*/  IADD3 R16, PT, PT, -R5, RZ, RZ ;  /* 0x000000ff05107210 */ /* 0x000fc60007ffe1ff */
[--C-:B------:R-:W-:Y:S02]  /*20e0*/  @!P0 IMAD.IADD R6, R6, 0x1, -R3.reuse ;  /* 0x0000000106068824 */ /* 0x100fe400078e0a03 */
[----:B------:R-:W-:Y:S01]  /*20f0*/  @!P0 IMAD R3, R2, R19, R3 ;  /* 0x0000001302038224 */ /* 0x000fe200078e0203 */
[----:B------:R-:W-:Y:S01]  /*2100*/  IADD3 R2, PT, PT, -R7, RZ, RZ ;  /* 0x000000ff07027210 */ /* 0x000fe20007ffe1ff */
[----:B------:R-:W-:Y:S02]  /*2110*/  @!P0 IMAD R5, R26, R6, R7 ;  /* 0x000000061a058224 */ /* 0x000fe400078e0207 */
[----:B------:R-:W-:Y:S02]  /*2120*/  IMAD R11, R4, R16, R11 ;  /* 0x00000010040b7224 */ /* 0x000fe400078e020b */
[----:B------:R-:W-:Y:S02]  /*2130*/  @!P0 IMAD.MOV.U32 R7, RZ, RZ, R3 ;  /* 0x000000ffff078224 */ /* 0x000fe400078e0003 */
[----:B------:R-:W-:-:S02]  /*2140*/  IMAD R2, R18, R2, R13 ;  /* 0x0000000212027224 */ /* 0x000fc400078e020d */
[----:B------:R-:W-:Y:S02]  /*2150*/  IMAD R11, R5, R4, R11 ;  /* 0x00000004050b7224 */ /* 0x000fe400078e020b */
[----:B------:R-:W-:Y:S02]  /*2160*/  IMAD R13, R7, R18, R2 ;  /* 0x00000012070d7224 */ /* 0x000fe400078e0202 */
.L_x_33:
[----:B------:R-:W1:Y:S02]  /*2170*/  LDCU UR8, c[0x0][0xb30] ;  /* 0x00016600ff0877ac */ /* 0x000e640008000800 */
[----:B-1----:R-:W-:-:S09]  /*2180*/  UISETP.NE.AND UP0, UPT, UR8, 0x1, UPT ;  /* 0x000000010800788c */ /* 0x002fd2000bf05270 */
[----:B------:R-:W-:Y:S05]  /*2190*/  BRA.U UP0, `(.L_x_34) ;  /* 0x0000000100407547 */ /* 0x000fea000b800000 */
[----:B------:R-:W1:Y:S08]  /*21a0*/  LDC.64 R4, c[0x0][0xb10] ;  /* 0x0002c400ff047b82 */ /* 0x000e700000000a00 */
[----:B------:R-:W2:Y:S08]  /*21b0*/  LDC.64 R2, c[0x0][0xb18] ;  /* 0x0002c600ff027b82 */ /* 0x000eb00000000a00 */
[----:B------:R-:W3:Y:S08]  /*21c0*/  LDC R6, c[0x0][0xb20] ;  /* 0x0002c800ff067b82 */ /* 0x000ef00000000800 */
[----:B------:R-:W4:Y:S01]  /*21d0*/  LDC R16, c[0x0][0xb0c] ;  /* 0x0002c300ff107b82 */ /* 0x000f220000000800 */
[----:B-1----:R-:W-:-:S05]  /*21e0*/  IMAD.HI.U32 R4, R13, R4, RZ ;  /* 0x000000040d047227 */ /* 0x002fca00078e00ff */
[----:B------:R-:W-:Y:S01]  /*21f0*/  SHF.R.U32.HI R4, RZ, R5, R4 ;  /* 0x00000005ff047219 */ /* 0x000fe20000011604 */
[----:B--2---:R-:W-:Y:S01]  /*2200*/  IMAD.HI.U32 R3, R11, R3, RZ ;  /* 0x000000030b037227 */ /* 0x004fe200078e00ff */
[----:B------:R-:W-:-:S04]  /*2210*/  ISETP.NE.AND P0, PT, R2, 0x1, PT ;  /* 0x000000010200780c */ /* 0x000fc80003f05270 */
[----:B---3--:R-:W-:-:S04]  /*2220*/  SHF.R.U32.HI R6, RZ, R6, R3 ;  /* 0x00000006ff067219 */ /* 0x008fc80000011603 */
[----:B------:R-:W-:Y:S02]  /*2230*/  SEL R3, R11, R6, !P0 ;  /* 0x000000060b037207 */ /* 0x000fe40004000000 */
[----:B----4-:R-:W-:-:S04]  /*2240*/  ISETP.NE.AND P1, PT, R16, 0x1, PT ;  /* 0x000000011000780c */ /* 0x010fc80003f25270 */
[----:B------:R-:W-:-:S05]  /*2250*/  SEL R4, R13, R4, !P1 ;  /* 0x000000040d047207 */ /* 0x000fca0004800000 */
[----:B------:R-:W-:Y:S02]  /*2260*/  IMAD.IADD R5, R3, 0x1, -R4 ;  /* 0x0000000103057824 */ /* 0x000fe400078e0a04 */
[----:B------:R-:W-:Y:S02]  /*2270*/  IMAD.IADD R3, R4, 0x1, -R3 ;  /* 0x0000000104037824 */ /* 0x000fe400078e0a03 */
[----:B------:R-:W-:Y:S02]  /*2280*/  IMAD R13, R5, R16, R13 ;  /* 0x00000010050d7224 */ /* 0x000fe400078e020d */
[----:B------:R-:W-:-:S07]  /*2290*/  IMAD R11, R3, R2, R11 ;  /* 0x00000002030b7224 */ /* 0x000fce00078e020b */
.L_x_34:
[----:B------:R-:W-:Y:S01]  /*22a0*/  VIADD R14, R14, 0x1 ;  /* 0x000000010e0e7836 */ /* 0x000fe20000000000 */
[----:B------:R-:W-:Y:S01]  /*22b0*/  PLOP3.LUT P1, PT, PT, PT, PT, 0x80, 0x8 ;  /* 0x000000000008781c */ /* 0x000fe20003f2f070 */
[----:B------:R-:W-:Y:S02]  /*22c0*/  IMAD.IADD R21, R13, 0x1, R60 ;  /* 0x000000010d157824 */ /* 0x000fe400078e023c */
[----:B------:R-:W-:Y:S01]  /*22d0*/  IMAD.IADD R20, R11, 0x1, R58 ;  /* 0x000000010b147824 */ /* 0x000fe200078e023a */
[----:B------:R-:W-:-:S04]  /*22e0*/  ISETP.NE.AND P0, PT, R14, 0x2, PT ;  /* 0x000000020e00780c */ /* 0x000fc80003f05270 */
[----:B------:R-:W-:Y:S02]  /*22f0*/  SEL R3, RZ, 0x1, P0 ;  /* 0x00000001ff037807 */ /* 0x000fe40000000000 */
[----:B------:R-:W-:Y:S02]  /*2300*/  SEL R14, R14, RZ, P0 ;  /* 0x000000ff0e0e7207 */ /* 0x000fe40000000000 */
[----:B------:R-:W-:Y:S01]  /*2310*/  LOP3.LUT R12, R12, R3, RZ, 0x3c, !PT ;  /* 0x000000030c0c7212 */ /* 0x000fe200078e3cff */
[----:B------:R-:W-:Y:S06]  /*2320*/  @P2 BRA `(.L_x_35) ;  /* 0xfffffff000982947 */ /* 0x000fec000383ffff */
[----:B------:R-:W-:Y:S01]  /*2330*/  UIADD3 UR4, UPT, UPT, UR4, 0x30, URZ ;  /* 0x0000003004047890 */ /* 0x000fe2000fffe0ff */
[----:B------:R-:W-:-:S03]  /*2340*/  SHF.L.U32 R3, R15, 0x1f, RZ ;  /* 0x0000001f0f037819 */ /* 0x000fc600000006ff */
[----:B------:R-:W-:-:S09]  /*2350*/  ULEA UR5, UR6, UR4, 0x3 ;  /* 0x0000000406057291 */ /* 0x000fd2000f8e18ff */
[----:B------:R-:W1:Y:S02]  /*2360*/  SYNCS.PHASECHK.TRANS64.TRYWAIT P0, [UR5], R3 ;  /* 0x00000003ff0075a7 */ /* 0x000e640008001105 */
[----:B-1----:R-:W-:Y:S05]  /*2370*/  @!P0 BRA `(.L_x_36) ;  /* 0x0000005c00688947 */ /* 0x002fea0003800000 */
.L_x_138:
[----:B------:R-:W-:-:S04]  /*2380*/  UIADD3 UR6, UPT, UPT, UR6, 0x1, URZ ;  /* 0x0000000106067890 */ /* 0x000fc8000fffe0ff */
[----:B------:R-:W-:-:S04]  /*2390*/  UISETP.NE.AND UP0, UPT, UR6, 0x6, UPT ;  /* 0x000000060600788c */ /* 0x000fc8000bf05270 */
[----:B------:R-:W-:Y:S02]  /*23a0*/  USEL UR7, URZ, 0x1, UP0 ;  /* 0x00000001ff077887 */ /* 0x000fe40008000000 */
[----:B------:R-:W-:-:S04]  /*23b0*/  USEL UR6, UR6, URZ, UP0 ;  /* 0x000000ff06067287 */ /* 0x000fc80008000000 */
[----:B------:R-:W-:Y:S01]  /*23c0*/  ULEA UR5, UR6, UR4, 0x3 ;  /* 0x0000000406057291 */ /* 0x000fe2000f8e18ff */
[----:B------:R-:W-:-:S04]  /*23d0*/  LOP3.LUT R2, R15, UR7, RZ, 0x3c, !PT ;  /* 0x000000070f027c12 */ /* 0x000fc8000f8e3cff */
[----:B-1----:R-:W-:-:S04]  /*23e0*/  SHF.L.U32 R3, R2, 0x1f, RZ ;  /* 0x0000001f02037819 */ /* 0x002fc800000006ff */
[----:B------:R-:W1:Y:S02]  /*23f0*/  SYNCS.PHASECHK.TRANS64.TRYWAIT P0, [UR5], R3 ;  /* 0x00000003ff0075a7 */ /* 0x000e640008001105 */
[----:B-1----:R-:W-:Y:S05]  /*2400*/  @!P0 BRA `(.L_x_37) ;  /* 0x0000005c005c8947 */ /* 0x002fea0003800000 */
.L_x_140:
        /* <DEDUP_REMOVED lines=9> */
.L_x_142:
        /* <DEDUP_REMOVED lines=9> */
.L_x_144:
        /* <DEDUP_REMOVED lines=9> */
.L_x_146:
[----:B------:R-:W-:-:S04]  /*25c0*/  UIADD3 UR6, UPT, UPT, UR6, 0x1, URZ ;  /* 0x0000000106067890 */ /* 0x000fc8000fffe0ff */
[----:B------:R-:W-:-:S04]  /*25d0*/  UISETP.NE.AND UP0, UPT, UR6, 0x6, UPT ;  /* 0x000000060600788c */ /* 0x000fc8000bf05270 */
[----:B------:R-:W-:Y:S02]  /*25e0*/  USEL UR5, URZ, 0x1, UP0 ;  /* 0x00000001ff057887 */ /* 0x000fe40008000000 */
[----:B------:R-:W-:-:S04]  /*25f0*/  USEL UR6, UR6, URZ, UP0 ;  /* 0x000000ff06067287 */ /* 0x000fc80008000000 */
[----:B------:R-:W-:Y:S01]  /*2600*/  ULEA UR6, UR6, UR4, 0x3 ;  /* 0x0000000406067291 */ /* 0x000fe2000f8e18ff */
[----:B-1----:R-:W-:-:S04]  /*2610*/  LOP3.LUT R3, R2, UR5, RZ, 0x3c, !PT ;  /* 0x0000000502037c12 */ /* 0x002fc8000f8e3cff */
[----:B------:R-:W-:Y:S01]  /*2620*/  SHF.L.U32 R3, R3, 0x1f, RZ ;  /* 0x0000001f03037819 */ /* 0x000fe200000006ff */
[----:B----4-:R-:W-:-:S07]  /*2630*/  IMAD.U32 R0, RZ, RZ, UR6 ;  /* 0x00000006ff007e24 */ /* 0x010fce000f8e00ff */
.L_x_41:
[----:B-1----:R1:W2:Y:S02]  /*2640*/  SYNCS.PHASECHK.TRANS64.TRYWAIT P0, [R0+URZ], R3 ;  /* 0x00000003000075a7 */ /* 0x0022a400080011ff */
[----:B--2---:R-:W-:Y:S05]  /*2650*/  @!P0 NANOSLEEP.SYNCS 0x989680 ;  /* 0x009896800000895d */ /* 0x004fea0003900000 */
[----:B------:R-:W2:Y:S02]  /*2660*/  @!P0 SYNCS.PHASECHK.TRANS64 P0, [R0+URZ], R3 ;  /* 0x00000003000085a7 */ /* 0x000ea400080010ff */
[----:B--2---:R-:W-:Y:S05]  /*2670*/  @P0 EXIT ;  /* 0x000000000000094d */ /* 0x004fea0003800000 */
[----:B------:R-:W-:Y:S05]  /*2680*/  BRA `(.L_x_41) ;  /* 0xfffffffc00ec7947 */ /* 0x000fea000383ffff */
.L_x_17:
[----:B------:R-:W-:-:S04]  /*2690*/  UISETP.NE.AND UP1, UPT, UR37, URZ, UPT ;  /* 0x000000ff2500728c */ /* 0x000fc8000bf25270 */
[----:B------:R-:W-:-:S09]  /*26a0*/  UISETP.NE.OR UP1, UPT, UR8, 0x1, UP1 ;  /* 0x000000010800788c */ /* 0x000fd20008f25670 */
[----:B------:R-:W-:Y:S05]  /*26b0*/  BRA.U UP1, `(.L_x_42) ;  /* 0x0000000501487547 */ /* 0x000fea000b800000 */
[----:B------:R-:W-:Y:S01]  /*26c0*/  ISETP.NE.AND P2, PT, R2, RZ, PT ;  /* 0x000000ff0200720c */ /* 0x000fe20003f45270 */
[----:B------:R-:W-:Y:S01]  /*26d0*/  IMAD.MOV.U32 R12, RZ, RZ, 0x1 ;  /* 0x00000001ff0c7424 */ /* 0x000fe200078e00ff */
[----:B------:R-:W-:Y:S02]  /*26e0*/  CS2R R10, SRZ ;  /* 0x00000000000a7805 */ /* 0x000fe4000001ff00 */
[----:B------:R-:W-:Y:S01]  /*26f0*/  CS2R R8, SRZ ;  /* 0x0000000000087805 */ /* 0x000fe2000001ff00 */
[----:B------:R-:W-:Y:S01]  /*2700*/  UMOV UR4, 0x400 ;  /* 0x0000040000047882 */ /* 0x000fe20000000000 */
[----:B------:R-:W-:Y:S01]  /*2710*/  UMOV UR6, URZ ;  /* 0x000000ff00067c82 */ /* 0x000fe20008000000 */
[----:B------:R-:W-:-:S12]  /*2720*/  ULEA UR37, UR37, UR4, 0x18 ;  /* 0x0000000425257291 */ /* 0x000fd8000f8ec0ff */
.L_x_46:
[----:B------:R-:W-:Y:S02]  /*2730*/  LEA R0, R8, UR37, 0x3 ;  /* 0x0000002508007c11 */ /* 0x000fe4000f8e18ff */
[----:B------:R-:W-:-:S03]  /*2740*/  SHF.L.U32 R5, R9, 0x1f, RZ ;  /* 0x0000001f09057819 */ /* 0x000fc600000006ff */
[----:B------:R-:W-:Y:S01]  /*2750*/  VIADD R4, R0, 0x120 ;  /* 0x0000012000047836 */ /* 0x000fe20000000000 */
[----:B------:R-:W1:Y:S02]  /*2760*/  SYNCS.PHASECHK.TRANS64.TRYWAIT P0, [R0+URZ+0x110], R5 ;  /* 0x00011005000075a7 */ /* 0x000e6400080011ff */
[----:B-1----:R-:W-:Y:S05]  /*2770*/  @!P0 BRA `(.L_x_43) ;  /* 0x0000005800e08947 */ /* 0x002fea0003800000 */
.L_x_147:
[----:B------:R-:W-:Y:S01]  /*2780*/  ULEA UR5, UR6, UR37, 0x3 ;  /* 0x0000002506057291 */ /* 0x000fe2000f8e18ff */
[----:B------:R-:W-:Y:S02]  /*2790*/  PRMT R4, RZ, 0x654, R4 ;  /* 0x00000654ff047816 */ /* 0x000fe40000000004 */
[----:B-1----:R-:W-:Y:S01]  /*27a0*/  SHF.L.U32 R5, R12, 0x1f, RZ ;  /* 0x0000001f0c057819 */ /* 0x002fe200000006ff */
[----:B------:R-:W-:Y:S01]  /*27b0*/  UIADD3 UR4, UPT, UPT, UR5, 0xb0, URZ ;  /* 0x000000b005047890 */ /* 0x000fe2000fffe0ff */
[----:B------:R1:W-:Y:S05]  /*27c0*/  SYNCS.ARRIVE.TRANS64.RED.A1T0 RZ, [R4+URZ], RZ ;  /* 0x000000ff04ff79a7 */ /* 0x0003ea00081004ff */
[----:B------:R-:W-:Y:S01]  /*27d0*/  IMAD.U32 R7, RZ, RZ, UR4 ;  /* 0x00000004ff077e24 */ /* 0x000fe2000f8e00ff */
[----:B------:R-:W2:Y:S04]  /*27e0*/  SYNCS.PHASECHK.TRANS64.TRYWAIT P0, [UR5+0xc0], R5 ;  /* 0x0000c005ff0075a7 */ /* 0x000ea80008001105 */
[----:B------:R-:W-:Y:S01]  /*27f0*/  PRMT R6, R2, 0x654, R7 ;  /* 0x0000065402067816 */ /* 0x000fe20000000007 */
[----:B-1----:R-:W-:Y:S01]  /*2800*/  @!P2 IMAD.MOV.U32 R4, RZ, RZ, 0x10 ;  /* 0x00000010ff04a424 */ /* 0x002fe200078e00ff */
[----:B--2---:R-:W-:Y:S06]  /*2810*/  @!P0 BRA `(.L_x_44) ;  /* 0x0000005800cc8947 */ /* 0x004fec0003800000 */
.L_x_149:
[----:B------:R-:W-:Y:S01]  /*2820*/  ULEA UR4, UR6, UR37, 0x4 ;  /* 0x0000002506047291 */ /* 0x000fe2000f8e20ff */
[----:B------:R-:W-:Y:S01]  /*2830*/  SEL R3, R6, R3, !P2 ;  /* 0x0000000306037207 */ /* 0x000fe20005000000 */
[----:B------:R-:W-:Y:S01]  /*2840*/  UIADD3 UR5, UPT, UPT, UR5, 0xb0, URZ ;  /* 0x000000b005057890 */ /* 0x000fe2000fffe0ff */
[----:B-1----:R-:W-:Y:S01]  /*2850*/  LEA R0, R11, UR37, 0x3 ;  /* 0x000000250b007c11 */ /* 0x002fe2000f8e18ff */
[----:B------:R-:W-:Y:S01]  /*2860*/  UIADD3 UR4, UPT, UPT, UR4, 0x140, URZ ;  /* 0x0000014004047890 */ /* 0x000fe2000fffe0ff */
[----:B------:R-:W-:Y:S01]  /*2870*/  SHF.L.U32 R5, R10, 0x1f, RZ ;  /* 0x0000001f0a057819 */ /* 0x000fe200000006ff */
[----:B------:R1:W-:Y:S01]  /*2880*/  @!P2 SYNCS.ARRIVE.TRANS64.RED RZ, [R3+URZ], R4 ;  /* 0x0000000403ffa9a7 */ /* 0x0003e200080004ff */
[----:B------:R-:W-:Y:S01]  /*2890*/  UIADD3 UR6, UPT, UPT, UR6, 0x1, URZ ;  /* 0x0000000106067890 */ /* 0x000fe2000fffe0ff */
[----:B------:R-:W-:-:S03]  /*28a0*/  VIADD R8, R8, 0x1 ;  /* 0x0000000108087836 */ /* 0x000fc60000000000 */
[----:B------:R-:W-:Y:S02]  /*28b0*/  UISETP.NE.AND UP0, UPT, UR6, 0x2, UPT ;  /* 0x000000020600788c */ /* 0x000fe4000bf05270 */
[----:B------:R-:W-:Y:S06]  /*28c0*/  UGETNEXTWORKID.BROADCAST [UR4], [UR5] ;  /* 0x00000000040073ca */ /* 0x000fec0008000100 */
[----:B------:R-:W-:Y:S01]  /*28d0*/  USEL UR4, URZ, 0x1, UP0 ;  /* 0x00000001ff047887 */ /* 0x000fe20008000000 */
[----:B------:R-:W-:Y:S01]  /*28e0*/  ISETP.NE.AND P0, PT, R8, 0x2, PT ;  /* 0x000000020800780c */ /* 0x000fe20003f05270 */
[----:B------:R-:W-:Y:S01]  /*28f0*/  USEL UR6, UR6, URZ, UP0 ;  /* 0x000000ff06067287 */ /* 0x000fe20008000000 */
[----:B------:R-:W2:Y:S03]  /*2900*/  SYNCS.PHASECHK.TRANS64.TRYWAIT P1, [R0+URZ+0xb0], R5 ;  /* 0x0000b005000075a7 */ /* 0x000ea600080211ff */
[----:B------:R-:W-:Y:S01]  /*2910*/  LOP3.LUT R12, R12, UR4, RZ, 0x3c, !PT ;  /* 0x000000040c0c7c12 */ /* 0x000fe2000f8e3cff */
[----:B-12---:R-:W-:Y:S07]  /*2920*/  @!P1 BRA `(.L_x_45) ;  /* 0x0000005800a09947 */ /* 0x006fee0003800000 */
.L_x_150:
[C---:B------:R-:W-:Y:S01]  /*2930*/  LEA R4, R11.reuse, UR37, 0x4 ;  /* 0x000000250b047c11 */ /* 0x040fe2000f8e20ff */
[----:B-1----:R-:W-:Y:S01]  /*2940*/  VIADD R0, R0, 0xc0 ;  /* 0x000000c000007836 */ /* 0x002fe20000000000 */
[----:B------:R-:W-:Y:S01]  /*2950*/  SEL R8, R8, RZ, P0 ;  /* 0x000000ff08087207 */ /* 0x000fe20000000000 */
[----:B------:R-:W-:-:S03]  /*2960*/  VIADD R11, R11, 0x1 ;  /* 0x000000010b0b7836 */ /* 0x000fc60000000000 */
[----:B------:R-:W1:Y:S01]  /*2970*/  LDS.128 R4, [R4+0x140] ;  /* 0x0001400004047984 */ /* 0x000e620000000c00 */
[----:B------:R-:W-:Y:S02]  /*2980*/  PRMT R0, RZ, 0x654, R0 ;  /* 0x00000654ff007816 */ /* 0x000fe40000000000 */
[C---:B------:R-:W-:Y:S01]  /*2990*/  ISETP.NE.AND P1, PT, R11.reuse, 0x2, PT ;  /* 0x000000020b00780c */ /* 0x040fe20003f25270 */
[----:B------:R-:W-:Y:S01]  /*29a0*/  @!PT LDS RZ, [RZ] ;  /* 0x00000000fffff984 */ /* 0x000fe20000000800 */
[----:B------:R-:W-:Y:S01]  /*29b0*/  @!PT LDS RZ, [RZ] ;  /* 0x00000000fffff984 */ /* 0x000fe20000000800 */
[----:B------:R-:W-:Y:S01]  /*29c0*/  @!PT LDS RZ, [RZ] ;  /* 0x00000000fffff984 */ /* 0x000fe20000000800 */
[----:B------:R-:W-:Y:S01]  /*29d0*/  @!PT LDS RZ, [RZ] ;  /* 0x00000000fffff984 */ /* 0x000fe20000000800 */
[----:B------:R2:W-:Y:S06]  /*29e0*/  MEMBAR.ALL.CTA ;  /* 0x0000000000007992 */ /* 0x0005ec0000008000 */
[----:B--2---:R-:W2:Y:S01]  /*29f0*/  FENCE.VIEW.ASYNC.S ;  /* 0x00000000000073c6 */ /* 0x004ea20000000000 */
[----:B------:R-:W-:Y:S01]  /*2a00*/  SEL R11, R11, RZ, P1 ;  /* 0x000000ff0b0b7207 */ /* 0x000fe20000800000 */
[----:B--2---:R2:W-:Y:S01]  /*2a10*/  SYNCS.ARRIVE.TRANS64.RED.A1T0 RZ, [R0+URZ], RZ ;  /* 0x000000ff00ff79a7 */ /* 0x0045e200081004ff */
[----:B-1----:R-:W-:-:S02]  /*2a20*/  LOP3.LUT P3, RZ, R6, 0x1, RZ, 0xc0, !PT ;  /* 0x0000000106ff7812 */ /* 0x002fc4000786c0ff */
[----:B------:R-:W-:-:S04]  /*2a30*/  SEL R5, RZ, 0x1, P1 ;  /* 0x00000001ff057807 */ /* 0x000fc80000800000 */
[----:B------:R-:W-:Y:S02]  /*2a40*/  LOP3.LUT R10, R10, R5, RZ, 0x3c, !PT ;  /* 0x000000050a0a7212 */ /* 0x000fe400078e3cff */
[----:B--2---:R-:W-:-:S04]  /*2a50*/  SEL R0, RZ, 0x1, P0 ;  /* 0x00000001ff007807 */ /* 0x004fc80000000000 */
[----:B------:R-:W-:Y:S01]  /*2a60*/  LOP3.LUT R9, R9, R0, RZ, 0x3c, !PT ;  /* 0x0000000009097212 */ /* 0x000fe200078e3cff */
[----:B------:R-:W-:Y:S06]  /*2a70*/  @P3 BRA `(.L_x_46) ;  /* 0xfffffffc002c3947 */ /* 0x000fec000383ffff */
[----:B------:R-:W-:Y:S01]  /*2a80*/  ULEA UR5, UR6, UR37, 0x3 ;  /* 0x0000002506057291 */ /* 0x000fe2000f8e18ff */
[----:B------:R-:W-:-:S08]  /*2a90*/  SHF.L.U32 R3, R12, 0x1f, RZ ;  /* 0x0000001f0c037819 */ /* 0x000fd000000006ff */
[----:B------:R-:W1:Y:S02]  /*2aa0*/  SYNCS.PHASECHK.TRANS64 P0, [UR5+0xc0], R3 ;  /* 0x0000c003ff0075a7 */ /* 0x000e640008001005 */
[----:B-1----:R-:W-:Y:S05]  /*2ab0*/  @P0 BRA `(.L_x_47) ;  /* 0x0000000000080947 */ /* 0x002fea0003800000 */
[----:B------:R-:W1:Y:S02]  /*2ac0*/  SYNCS.PHASECHK.TRANS64.TRYWAIT P0, [UR5+0xc0], R3 ;  /* 0x0000c003ff0075a7 */ /* 0x000e640008001105 */
[----:B-1----:R-:W-:Y:S05]  /*2ad0*/  @!P0 BRA `(.L_x_48) ;  /* 0x0000005800488947 */ /* 0x002fea0003800000 */
.L_x_47:
[----:B------:R-:W-:-:S04]  /*2ae0*/  UIADD3 UR4, UPT, UPT, UR6, 0x1, URZ ;  /* 0x0000000106047890 */ /* 0x000fc8000fffe0ff */
[----:B------:R-:W-:-:S04]  /*2af0*/  UISETP.NE.AND UP0, UPT, UR4, 0x2, UPT ;  /* 0x000000020400788c */ /* 0x000fc8000bf05270 */
[----:B------:R-:W-:Y:S02]  /*2b00*/  USEL UR7, URZ, 0x1, UP0 ;  /* 0x00000001ff077887 */ /* 0x000fe40008000000 */
[----:B------:R-:W-:-:S04]  /*2b10*/  USEL UR4, UR4, URZ, UP0 ;  /* 0x000000ff04047287 */ /* 0x000fc80008000000 */
[----:B------:R-:W-:Y:S01]  /*2b20*/  ULEA UR4, UR4, UR37, 0x3 ;  /* 0x0000002504047291 */ /* 0x000fe2000f8e18ff */
[----:B-1----:R-:W-:-:S04]  /*2b30*/  LOP3.LUT R3, R12, UR7, RZ, 0x3c, !PT ;  /* 0x000000070c037c12 */ /* 0x002fc8000f8e3cff */
[----:B------:R-:W-:-:S04]  /*2b40*/  SHF.L.U32 R0, R3, 0x1f, RZ ;  /* 0x0000001f03007819 */ /* 0x000fc800000006ff */
[----:B------:R-:W1:Y:S02]  /*2b50*/  SYNCS.PHASECHK.TRANS64 P0, [UR4+0xc0], R0 ;  /* 0x0000c000ff0075a7 */ /* 0x000e640008001004 */
[----:B-1----:R-:W-:Y:S05]  /*2b60*/  @P0 EXIT ;  /* 0x000000000000094d */ /* 0x002fea0003800000 */
[----:B------:R-:W-:Y:S02]  /*2b70*/  SHF.L.U32 R3, R3, 0x1f, RZ ;  /* 0x0000001f03037819 */ /* 0x000fe400000006ff */
[----:B------:R-:W-:-:S07]  /*2b80*/  MOV R0, UR4 ;  /* 0x0000000400007c02 */ /* 0x000fce0008000f00 */
.L_x_49:
[----:B-1----:R1:W2:Y:S02]  /*2b90*/  SYNCS.PHASECHK.TRANS64.TRYWAIT P0, [R0+URZ+0xc0], R3 ;  /* 0x0000c003000075a7 */ /* 0x0022a400080011ff */
[----:B--2---:R-:W-:Y:S05]  /*2ba0*/  @!P0 NANOSLEEP.SYNCS 0x989680 ;  /* 0x009896800000895d */ /* 0x004fea0003900000 */
[----:B------:R-:W2:Y:S02]  /*2bb0*/  @!P0 SYNCS.PHASECHK.TRANS64 P0, [R0+URZ+0xc0], R3 ;  /* 0x0000c003000085a7 */ /* 0x000ea400080010ff */
[----:B--2---:R-:W-:Y:S05]  /*2bc0*/  @P0 EXIT ;  /* 0x000000000000094d */ /* 0x004fea0003800000 */
[----:B------:R-:W-:Y:S05]  /*2bd0*/  BRA `(.L_x_49) ;  /* 0xfffffffc00ec7947 */ /* 0x000fea000383ffff */
.L_x_42:
[----:B------:R-:W-:-:S09]  /*2be0*/  UISETP.NE.AND UP1, UPT, UR8, URZ, UPT ;  /* 0x000000ff0800728c */ /* 0x000fd2000bf25270 */
[----:B------:R-:W-:Y:S05]  /*2bf0*/  BRA.U UP1, `(.L_x_50) ;  /* 0x0000000d01cc7547 */ /* 0x000fea000b800000 */
[----:B------:R-:W-:Y:S01]  /*2c00*/  UMOV UR4, 0x40 ;  /* 0x0000004000047882 */ /* 0x000fe20000000000 */
[----:B------:R-:W-:Y:S01]  /*2c10*/  NOP ;  /* 0x0000000000007918 */ /* 0x000fe20000000000 */
[----:B------:R-:W-:Y:S01]  /*2c20*/  ULEA UR4, UR37, UR4, 0x18 ;  /* 0x0000000425047291 */ /* 0x000fe2000f8ec0ff */
[----:B------:R-:W-:Y:S02]  /*2c30*/  UMOV UR5, 0x400 ;  /* 0x0000040000057882 */ /* 0x000fe40000000000 */
[----:B------:R-:W-:-:S06]  /*2c40*/  ULEA UR37, UR37, UR5, 0x18 ;  /* 0x0000000525257291 */ /* 0x000fcc000f8ec0ff */
[----:B------:R-:W1:Y:S02]  /*2c50*/  LDS.U8 R0, [UR4+0x1c] ;  /* 0x00001c04ff007984 */ /* 0x000e640008000000 */
[----:B-1----:R-:W-:-:S13]  /*2c60*/  ISETP.NE.AND P0, PT, R0, RZ, PT ;  /* 0x000000ff0000720c */ /* 0x002fda0003f05270 */
[----:B------:R-:W-:Y:S05]  /*2c70*/  @P0 BRA `(.L_x_51) ;  /* 0x0000000000580947 */ /* 0x000fea0003800000 */
[----:B------:R-:W-:-:S13]  /*2c80*/  ELECT P0, URZ, PT ;  /* 0x0000000000ff782f */ /* 0x000fda0003800000 */
[----:B------:R-:W-:Y:S05]  /*2c90*/  @!P0 BRA `(.L_x_52) ;  /* 0x0000000000608947 */ /* 0x000fea0003800000 */
[----:B------:R-:W-:Y:S01]  /*2ca0*/  UMOV UR5, 0x10 ;  /* 0x0000001000057882 */ /* 0x000fe20000000000 */
[----:B------:R-:W-:Y:S01]  /*2cb0*/  HFMA2 R0, -RZ, RZ, 0, 5.9604644775390625e-08 ;  /* 0x00000001ff007431 */ /* 0x000fe200000001ff */
[----:B------:R-:W-:-:S03]  /*2cc0*/  MOV R2, 0xffff ;  /* 0x0000ffff00027802 */ /* 0x000fc60000000f00 */
[----:B------:R-:W-:Y:S04]  /*2cd0*/  DEPBAR.LE SB1, 0x36 ;  /* 0x00009d800000791a */ /* 0x000fe80000000000 */
[----:B------:R-:W1:Y:S02]  /*2ce0*/  UTCATOMSWS.FIND_AND_SET.ALIGN UP0, UR5, UR5 ;  /* 0x00000005000575e3 */ /* 0x000e640008000800 */
[----:B-1----:R-:W-:Y:S01]  /*2cf0*/  MOV R3, UR5 ;  /* 0x0000000500037c02 */ /* 0x002fe20008000f00 */
[----:B------:R-:W-:Y:S06]  /*2d00*/  BRA.U UP0, `(.L_x_53) ;  /* 0x0000000100187547 */ /* 0x000fec000b800000 */
.L_x_54:
[----:B------:R-:W-:Y:S05]  /*2d10*/  NANOSLEEP 0x64 ;  /* 0x000000640000795d */ /* 0x000fea0003800000 */
[----:B------:R-:W-:-:S05]  /*2d20*/  UMOV UR5, 0x10 ;  /* 0x0000001000057882 */ /* 0x000fca0000000000 */
[----:B------:R-:W-:Y:S04]  /*2d30*/  DEPBAR.LE SB1, 0x36 ;  /* 0x00009d800000791a */ /* 0x000fe80000000000 */
[----:B------:R-:W1:Y:S02]  /*2d40*/  UTCATOMSWS.FIND_AND_SET.ALIGN UP0, UR5, UR5 ;  /* 0x00000005000575e3 */ /* 0x000e640008000800 */
[----:B-1----:R-:W-:Y:S01]  /*2d50*/  MOV R3, UR5 ;  /* 0x0000000500037c02 */ /* 0x002fe20008000f00 */
[----:B------:R-:W-:Y:S05]  /*2d60*/  BRA.U !UP0, `(.L_x_54) ;  /* 0xfffffffd08e87547 */ /* 0x000fea000b83ffff */
.L_x_53:
[-C--:B------:R-:W-:Y:S02]  /*2d70*/  SHF.L.U32 R2, R2, R3.reuse, RZ ;  /* 0x0000000302027219 */ /* 0x080fe400000006ff */
[----:B------:R-:W-:Y:S01]  /*2d80*/  SHF.L.U32 R0, R0, R3, RZ ;  /* 0x0000000300007219 */ /* 0x000fe200000006ff */
[----:B------:R-:W-:Y:S02]  /*2d90*/  IMAD.SHL.U32 R3, R3, 0x20, RZ ;  /* 0x0000002003037824 */ /* 0x000fe400078e00ff */
[----:B------:R1:W-:Y:S04]  /*2da0*/  ATOMS.OR RZ, [UR4+0x14], R2 ;  /* 0x00001402ffff798c */ /* 0x0003e8000b000004 */
[----:B------:R1:W-:Y:S04]  /*2db0*/  ATOMS.OR RZ, [UR4+0x18], R0 ;  /* 0x00001800ffff798c */ /* 0x0003e8000b000004 */
[----:B------:R1:W-:Y:S01]  /*2dc0*/  STS [UR37+0x160], R3 ;  /* 0x00016003ff007988 */ /* 0x0003e20008000825 */
[----:B------:R-:W-:Y:S05]  /*2dd0*/  BRA `(.L_x_52) ;  /* 0x0000000000107947 */ /* 0x000fea0003800000 */
.L_x_51:
[----:B------:R-:W-:Y:S02]  /*2de0*/  MOV R0, 0xffffffff ;  /* 0xffffffff00007802 */ /* 0x000fe40000000f00 */
[----:B------:R-:W-:-:S03]  /*2df0*/  MOV R2, 0x2e20 ;  /* 0x00002e2000027802 */ /* 0x000fc60000000f00 */
[----:B------:R1:W-:Y:S04]  /*2e00*/  STS [UR37+0x160], R0 ;  /* 0x00016000ff007988 */ /* 0x0003e80008000825 */
[----:B-1-3-5:R-:W-:Y:S05]  /*2e10*/  CALL.REL.NOINC `($__internal_1_$__cuda_sm10x_tcgen05_guardrail_trap_phase_invalid_during_alloc) ;  /* 0x0000005c00907944 */ /* 0x02afea0003c00000 */
.L_x_52:
[----:B------:R-:W-:Y:S05]  /*2e20*/  WARPSYNC.ALL ;  /* 0x0000000000007948 */ /* 0x000fea0003800000 */
[----:B------:R-:W2:Y:S01]  /*2e30*/  S2UR UR5, SR_CgaCtaId ;  /* 0x00000000000579c3 */ /* 0x000ea20000008800 */
[----:B------:R-:W-:Y:S01]  /*2e40*/  UMOV UR4, 0x400 ;  /* 0x0000040000047882 */ /* 0x000fe20000000000 */
[----:B------:R-:W-:-:S06]  /*2e50*/  NOP ;  /* 0x0000000000007918 */ /* 0x000fcc0000000000 */
[----:B------:R-:W-:Y:S06]  /*2e60*/  BAR.ARV 0x6, 0xa0 ;  /* 0x0182800000007b1d */ /* 0x000fec0000002000 */
[----:B------:R-:W4:Y:S01]  /*2e70*/  LDCU UR7, c[0x0][0x38c] ;  /* 0x00007180ff0777ac */ /* 0x000f220008000800 */
[----:B------:R-:W-:Y:S01]  /*2e80*/  IMAD.MOV.U32 R11, RZ, RZ, 0x1 ;  /* 0x00000001ff0b7424 */ /* 0x000fe200078e00ff */
[----:B------:R-:W-:Y:S01]  /*2e90*/  CS2R R8, SRZ ;  /* 0x0000000000087805 */ /* 0x000fe2000001ff00 */
[----:B------:R-:W-:Y:S01]  /*2ea0*/  IMAD.MOV.U32 R10, RZ, RZ, RZ ;  /* 0x000000ffff0a7224 */ /* 0x000fe200078e00ff */
[----:B------:R-:W3:Y:S01]  /*2eb0*/  LDCU UR6, c[0x0][0x38c] ;  /* 0x00007180ff0677ac */ /* 0x000ee20008000800 */
[----:B------:R-:W-:Y:S01]  /*2ec0*/  UMOV UR15, URZ ;  /* 0x000000ff000f7c82 */ /* 0x000fe20008000000 */
[----:B------:R-:W-:Y:S01]  /*2ed0*/  UMOV UR14, URZ ;  /* 0x000000ff000e7c82 */ /* 0x000fe20008000000 */
[----:B--2---:R-:W-:Y:S01]  /*2ee0*/  ULEA UR5, UR5, UR4, 0x18 ;  /* 0x0000000405057291 */ /* 0x004fe2000f8ec0ff */
[----:B------:R-:W-:Y:S01]  /*2ef0*/  UMOV UR24, 0x0 ;  /* 0x0000000000187882 */ /* 0x000fe20000000000 */
[----:B------:R-:W-:-:S02]  /*2f00*/  UMOV UR25, 0x4200490 ;  /* 0x0420049000197882 */ /* 0x000fc40000000000 */
[----:B------:R-:W-:Y:S02]  /*2f10*/  UIADD3 UR10, UPT, UPT, UR5, 0x4400, URZ ;  /* 0x00004400050a7890 */ /* 0x000fe4000fffe0ff */
[----:B------:R-:W-:Y:S02]  /*2f20*/  UIADD3 UR11, UPT, UPT, UR5, 0x10400, URZ ;  /* 0x00010400050b7890 */ /* 0x000fe4000fffe0ff */
[----:B----4-:R-:W-:Y:S01]  /*2f30*/  UIADD3 UR7, UPT, UPT, UR7, 0x3f, URZ ;  /* 0x0000003f07077890 */ /* 0x010fe2000fffe0ff */
[----:B-1----:R-:W1:Y:S01]  /*2f40*/  LDS R0, [UR5+0x160] ;  /* 0x00016005ff007984 */ /* 0x002e620008000800 */
[----:B------:R-:W-:Y:S02]  /*2f50*/  USHF.R.U32.HI UR10, URZ, 0x4, UR10 ;  /* 0x00000004ff0a7899 */ /* 0x000fe4000801160a */
[----:B------:R-:W-:Y:S02]  /*2f60*/  USHF.R.S32.HI UR4, URZ, 0x1f, UR7 ;  /* 0x0000001fff047899 */ /* 0x000fe40008011407 */
[----:B------:R-:W-:-:S02]  /*2f70*/  USHF.R.U32.HI UR11, URZ, 0x4, UR11 ;  /* 0x00000004ff0b7899 */ /* 0x000fc4000801160b */
[----:B------:R-:W-:Y:S02]  /*2f80*/  ULEA.HI UR4, UR4, UR7, URZ, 0x6 ;  /* 0x0000000704047291 */ /* 0x000fe4000f8f30ff */
[----:B------:R-:W-:Y:S02]  /*2f90*/  ULOP3.LUT UR10, UR10, 0x3fff, URZ, 0xc0, !UPT ;  /* 0x00003fff0a0a7892 */ /* 0x000fe4000f8ec0ff */
[----:B------:R-:W-:Y:S02]  /*2fa0*/  USHF.R.S32.HI UR4, URZ, 0x6, UR4 ;  /* 0x00000006ff047899 */ /* 0x000fe40008011404 */
[----:B------:R-:W-:Y:S02]  /*2fb0*/  ULOP3.LUT UR11, UR11, 0x3fff, URZ, 0xc0, !UPT ;  /* 0x00003fff0b0b7892 */ /* 0x000fe4000f8ec0ff */
[----:B------:R-:W-:Y:S01]  /*2fc0*/  UISETP.LT.AND UP0, UPT, UR4, 0x1, UPT ;  /* 0x000000010400788c */ /* 0x000fe2000bf01270 */
[----:B------:R-:W-:Y:S01]  /*2fd0*/  UMOV UR22, 0x0 ;  /* 0x0000000000167882 */ /* 0x000fe20000000000 */
[----:B------:R-:W-:-:S02]  /*2fe0*/  UMOV UR23, 0x4200490 ;  /* 0x0420049000177882 */ /* 0x000fc40000000000 */
[----:B------:R-:W-:Y:S02]  /*2ff0*/  USEL UR9, UR4, 0x1, !UP0 ;  /* 0x0000000104097887 */ /* 0x000fe4000c000000 */
[----:B------:R-:W-:Y:S02]  /*3000*/  ULOP3.LUT UR10, UR10, 0x10000, URZ, 0xfc, !UPT ;  /* 0x000100000a0a7892 */ /* 0x000fe4000f8efcff */
[----:B------:R-:W-:Y:S02]  /*3010*/  ULOP3.LUT UR11, UR11, 0x10000, URZ, 0xfc, !UPT ;  /* 0x000100000b0b7892 */ /* 0x000fe4000f8efcff */
[----:B------:R-:W-:Y:S02]  /*3020*/  UIADD3 UR9, UPT, UPT, -UR9, URZ, URZ ;  /* 0x000000ff09097290 */ /* 0x000fe4000fffe1ff */
[----:B---3--:R-:W-:Y:S01]  /*3030*/  UISETP.GE.AND UP3, UPT, UR6, 0x1, UPT ;  /* 0x000000010600788c */ /* 0x008fe2000bf66270 */
[----:B------:R-:W-:Y:S01]  /*3040*/  UMOV UR20, 0x0 ;  /* 0x0000000000147882 */ /* 0x000fe20000000000 */
[----:B------:R-:W-:Y:S01]  /*3050*/  UMOV UR21, 0x4200490 ;  /* 0x0420049000157882 */ /* 0x000fe20000000000 */
[----:B------:R-:W-:Y:S01]  /*3060*/  UMOV UR18, 0x0 ;  /* 0x0000000000127882 */ /* 0x000fe20000000000 */
[----:B------:R-:W-:Y:S01]  /*3070*/  UMOV UR19, 0x4200490 ;  /* 0x0420049000137882 */ /* 0x000fe20000000000 */
[----:B-1----:R-:W-:-:S15]  /*3080*/  R2UR UR16, R0 ;  /* 0x00000000001072ca */ /* 0x002fde00000e0000 */
.L_x_61:
[----:B------:R-:W-:Y:S02]  /*3090*/  LEA R0, R10, UR5, 0x3 ;  /* 0x000000050a007c11 */ /* 0x000fe4000f8e18ff */
[----:B------:R-:W-:Y:S02]  /*30a0*/  SHF.L.U32 R5, R9, 0x1f, RZ ;  /* 0x0000001f09057819 */ /* 0x000fe400000006ff */
[----:B------:R-:W-:Y:S01]  /*30b0*/  PLOP3.LUT P0, PT, PT, PT, UP3, 0x80, 0x8 ;  /* 0x000000000008781c */ /* 0x000fe20003f0f038 */
[----:B------:R-:W-:Y:S01]  /*30c0*/  VIADD R3, R0, 0xc0 ;  /* 0x000000c000037836 */ /* 0x000fe20000000000 */
[----:B-1----:R-:W1:Y:S02]  /*30d0*/  SYNCS.PHASECHK.TRANS64.TRYWAIT P1, [R0+URZ+0xb0], R5 ;  /* 0x0000b005000075a7 */ /* 0x002e6400080211ff */
[----:B-1-3--:R-:W-:Y:S09]  /*30e0*/  @!P1 BRA `(.L_x_55) ;  /* 0x0000005000dc9947 */ /* 0x00aff20003800000 */
.L_x_152:
[----:B------:R-:W-:Y:S01]  /*30f0*/  LEA R4, R10, UR5, 0x4 ;  /* 0x000000050a047c11 */ /* 0x000fe2000f8e20ff */
[----:B------:R-:W-:Y:S01]  /*3100*/  @UP3 ULEA UR6, UR14, UR5, 0x3 ;  /* 0x000000050e063291 */ /* 0x000fe2000f8e18ff */
[----:B------:R-:W-:Y:S01]  /*3110*/  PLOP3.LUT P2, PT, PT, PT, PT, 0x80, 0x8 ;  /* 0x000000000008781c */ /* 0x000fe20003f4f070 */
[----:B------:R-:W-:Y:S01]  /*3120*/  ULEA UR7, UR15, UR5, 0x3 ;  /* 0x000000050f077291 */ /* 0x000fe2000f8e18ff */
[----:B------:R-:W-:Y:S02]  /*3130*/  PRMT R3, RZ, 0x654, R3 ;  /* 0x00000654ff037816 */ /* 0x000fe40000000003 */
[----:B-1----:R-:W1:Y:S01]  /*3140*/  LDS.128 R4, [R4+0x140] ;  /* 0x0001400004047984 */ /* 0x002e620000000c00 */
[----:B------:R-:W-:Y:S02]  /*3150*/  @P0 SHF.L.U32 R2, R8, 0x1f, RZ ;  /* 0x0000001f08020819 */ /* 0x000fe400000006ff */
[----:B------:R-:W-:Y:S01]  /*3160*/  SHF.L.U32 R0, R11, 0x1f, RZ ;  /* 0x0000001f0b007819 */ /* 0x000fe200000006ff */
[----:B------:R-:W-:Y:S01]  /*3170*/  @!PT LDS RZ, [RZ] ;  /* 0x00000000fffff984 */ /* 0x000fe20000000800 */
[----:B------:R-:W-:Y:S01]  /*3180*/  @!PT LDS RZ, [RZ] ;  /* 0x00000000fffff984 */ /* 0x000fe20000000800 */
[----:B------:R-:W-:Y:S01]  /*3190*/  @!PT LDS RZ, [RZ] ;  /* 0x00000000fffff984 */ /* 0x000fe20000000800 */
[----:B------:R-:W-:Y:S01]  /*31a0*/  @!PT LDS RZ, [RZ] ;  /* 0x00000000fffff984 */ /* 0x000fe20000000800 */
[----:B------:R2:W-:Y:S06]  /*31b0*/  MEMBAR.ALL.CTA ;  /* 0x0000000000007992 */ /* 0x0005ec0000008000 */
[----:B--2---:R-:W2:Y:S02]  /*31c0*/  FENCE.VIEW.ASYNC.S ;  /* 0x00000000000073c6 */ /* 0x004ea40000000000 */
[----:B--2---:R2:W-:Y:S01]  /*31d0*/  SYNCS.ARRIVE.TRANS64.RED.A1T0 RZ, [R3+URZ], RZ ;  /* 0x000000ff03ff79a7 */ /* 0x0045e200081004ff */
[----:B------:R2:W3:Y:S01]  /*31e0*/  @P0 SYNCS.PHASECHK.TRANS64.TRYWAIT P2, [UR6], R2 ;  /* 0x00000002ff0005a7 */ /* 0x0004e20008041106 */
[----:B------:R-:W-:Y:S01]  /*31f0*/  ULEA.HI UR6, UR15, UR15, URZ, 0x1 ;  /* 0x0000000f0f067291 */ /* 0x000fe2000f8f08ff */
[----:B-1----:R-:W-:-:S03]  /*3200*/  LOP3.LUT P1, RZ, R6, 0x1, RZ, 0xc0, !PT ;  /* 0x0000000106ff7812 */ /* 0x002fc6000782c0ff */
[----:B------:R-:W-:Y:S02]  /*3210*/  USHF.L.U32 UR8, UR6, 0x6, URZ ;  /* 0x0000000606087899 */ /* 0x000fe400080006ff */
[----:B------:R-:W-:Y:S02]  /*3220*/  ULOP3.LUT UR6, UR6, 0xffe, URZ, 0xc0, !UPT ;  /* 0x00000ffe06067892 */ /* 0x000fe4000f8ec0ff */
[----:B------:R-:W-:Y:S02]  /*3230*/  ULOP3.LUT UR8, UR8, 0xffffff80, URZ, 0xc0, !UPT ;  /* 0xffffff8008087892 */ /* 0x000fe4000f8ec0ff */
[----:B------:R-:W-:Y:S02]  /*3240*/  UIADD3 UR6, UPT, UPT, -UR6, UR15, URZ ;  /* 0x0000000f06067290 */ /* 0x000fe4000fffe1ff */
[----:B------:R-:W-:Y:S01]  /*3250*/  UIADD3 UR8, UPT, UPT, UR16, UR8, URZ ;  /* 0x0000000810087290 */ /* 0x000fe2000fffe0ff */
[----:B------:R-:W1:Y:S03]  /*3260*/  SYNCS.PHASECHK.TRANS64.TRYWAIT P0, [UR7+0xf0], R0 ;  /* 0x0000f000ff0075a7 */ /* 0x000e660008001107 */
[----:B------:R-:W-:Y:S01]  /*3270*/  ULEA UR8, UR6, UR8, 0x14 ;  /* 0x0000000806087291 */ /* 0x000fe2000f8ea0ff */
[----:B-123--:R-:W-:Y:S11]  /*3280*/  @!P0 BRA `(.L_x_56) ;  /* 0x0000005000888947 */ /* 0x00eff60003800000 */
.L_x_154:
[----:B------:R-:W-:Y:S01]  /*3290*/  IADD3 R10, PT, PT, R10, 0x1, RZ ;  /* 0x000000010a0a7810 */ /* 0x000fe20007ffe0ff */
[----:B------:R-:W-:Y:S06]  /*32a0*/  BRA.U !UP3, `(.L_x_57) ;  /* 0x000000010bc07547 */ /* 0x000fec000b800000 */
[----:B------:R-:W-:Y:S01]  /*32b0*/  UPLOP3.LUT UP4, UPT, UPT, UPT, UPT, 0x40, 0x4 ;  /* 0x000000000004789c */ /* 0x000fe20003f8e870 */
[----:B------:R-:W-:Y:S01]  /*32c0*/  UMOV UR13, UR9 ;  /* 0x00000009000d7c82 */ /* 0x000fe20008000000 */
[----:B------:R-:W-:Y:S01]  /*32d0*/  UMOV UR12, UR4 ;  /* 0x00000004000c7c82 */ /* 0x000fe20008000000 */
[----:B------:R-:W-:-:S08]  /*32e0*/  UMOV UR17, UR14 ;  /* 0x0000000e00117c82 */ /* 0x000fd00008000000 */
.L_x_60:
[----:B------:R-:W-:Y:S02]  /*32f0*/  UIADD3 UR13, UPT, UPT, UR13, 0x1, URZ ;  /* 0x000000010d0d7890 */ /* 0x000fe4000fffe0ff */
[----:B--2---:R-:W-:Y:S02]  /*3300*/  ULEA UR6, UR17, UR5, 0x3 ;  /* 0x0000000511067291 */ /* 0x004fe4000f8e18ff */
[----:B------:R-:W-:Y:S01]  /*3310*/  UISETP.NE.AND UP0, UPT, UR13, URZ, UPT ;  /* 0x000000ff0d00728c */ /* 0x000fe2000bf05270 */
[----:B---3--:R-:W-:Y:S10]  /*3320*/  @P2 BRA `(.L_x_58) ;  /* 0x00000000000c2947 */ /* 0x008ff40003800000 */
[----:B-1----:R-:W-:Y:S04]  /*3330*/  SHF.L.U32 R3, R8, 0x1f, RZ ;  /* 0x0000001f08037819 */ /* 0x002fe800000006ff */
[----:B------:R-:W1:Y:S02]  /*3340*/  SYNCS.PHASECHK.TRANS64.TRYWAIT P0, [UR6], R3 ;  /* 0x00000003ff0075a7 */ /* 0x000e640008001106 */
[----:B-1----:R-:W-:Y:S05]  /*3350*/  @!P0 BRA `(.L_x_59) ;  /* 0x00000050006c8947 */ /* 0x002fea0003800000 */
.L_x_58:
[----:B------:R-:W-:Y:S01]  /*3360*/  UISETP.NE.AND UP1, UPT, UR12, 0x1, UPT ;  /* 0x000000010c00788c */ /* 0x000fe2000bf25270 */
[----:B------:R-:W-:Y:S01]  /*3370*/  PLOP3.LUT P2, PT, PT, PT, PT, 0x80, 0x8 ;  /* 0x000000000008781c */ /* 0x000fe20003f4f070 */
[----:B------:R-:W-:Y:S02]  /*3380*/  UIADD3 UR14, UPT, UPT, UR17, 0x1, URZ ;  /* 0x00000001110e7890 */ /* 0x000fe4000fffe0ff */
[----:B------:R-:W-:Y:S02]  /*3390*/  ULEA UR28, UR17, UR11, 0xa ;  /* 0x0000000b111c7291 */ /* 0x000fe4000f8e50ff */
[----:B------:R-:W-:Y:S01]  /*33a0*/  UISETP.NE.AND UP2, UPT, UR14, 0x6, UPT ;  /* 0x000000060e00788c */ /* 0x000fe2000bf45270 */
[----:B------:R-:W-:Y:S01]  /*33b0*/  PLOP3.LUT P0, PT, PT, PT, UP1, 0x80, 0x8 ;  /* 0x000000000008781c */ /* 0x000fe20003f0f018 */
[----:B------:R-:W-:Y:S02]  /*33c0*/  UIADD3 UR40, UPT, UPT, UR28, 0x2, URZ ;  /* 0x000000021c287890 */ /* 0x000fe4000fffe0ff */
[----:B------:R-:W-:Y:S02]  /*33d0*/  USEL UR27, URZ, 0x1, UP2 ;  /* 0x00000001ff1b7887 */ /* 0x000fe40009000000 */
[----:B------:R-:W-:Y:S02]  /*33e0*/  USEL UR14, UR14, URZ, UP2 ;  /* 0x000000ff0e0e7287 */ /* 0x000fe40009000000 */
[----:B------:R-:W-:Y:S02]  /*33f0*/  UIADD3 UR36, UPT, UPT, UR28, 0x4, URZ ;  /* 0x000000041c247890 */ /* 0x000fe4000fffe0ff */
[----:B------:R-:W-:Y:S01]  /*3400*/  @UP1 ULEA UR26, UR14, UR5, 0x3 ;  /* 0x000000050e1a1291 */ /* 0x000fe2000f8e18ff */
[----:B------:R-:W-:Y:S01]  /*3410*/  LOP3.LUT R8, R8, UR27, RZ, 0x3c, !PT ;  /* 0x0000001b08087c12 */ /* 0x000fe2000f8e3cff */
[----:B------:R-:W-:Y:S02]  /*3420*/  UIADD3 UR32, UPT, UPT, UR28, 0x6, URZ ;  /* 0x000000061c207890 */ /* 0x000fe4000fffe0ff */
[----:B------:R-:W-:Y:S01]  /*3430*/  UIADD3 UR6, UPT, UPT, UR6, 0x30, URZ ;  /* 0x0000003006067890 */ /* 0x000fe2000fffe0ff */
[----:B-1----:R-:W-:Y:S01]  /*3440*/  @P0 SHF.L.U32 R0, R8, 0x1f, RZ ;  /* 0x0000001f08000819 */ /* 0x002fe200000006ff */
[----:B------:R-:W-:Y:S01]  /*3450*/  UIADD3 UR12, UPT, UPT, UR12, -0x1, URZ ;  /* 0xffffffff0c0c7890 */ /* 0x000fe2000fffe0ff */
[----:B------:R-:W-:Y:S02]  /*3460*/  UMOV UR29, 0x40004040 ;  /* 0x40004040001d7882 */ /* 0x000fe40000000000 */
[----:B------:R2:W3:Y:S01]  /*3470*/  @P0 SYNCS.PHASECHK.TRANS64.TRYWAIT P2, [UR26], R0 ;  /* 0x00000000ff0005a7 */ /* 0x0004e2000804111a */
[----:B------:R-:W-:Y:S01]  /*3480*/  ULEA UR26, UR17, UR10, 0x9 ;  /* 0x0000000a111a7291 */ /* 0x000fe2000f8e48ff */
[----:B------:R-:W-:Y:S01]  /*3490*/  UMOV UR27, 0x40004040 ;  /* 0x40004040001b7882 */ /* 0x000fe20000000000 */
[----:B------:R-:W-:Y:S02]  /*34a0*/  UMOV UR41, 0x40004040 ;  /* 0x4000404000297882 */ /* 0x000fe40000000000 */
[----:B------:R-:W-:Y:S02]  /*34b0*/  UIADD3 UR38, UPT, UPT, UR26, 0x2, URZ ;  /* 0x000000021a267890 */ /* 0x000fe4000fffe0ff */
[----:B------:R-:W-:Y:S02]  /*34c0*/  UIADD3 UR34, UPT, UPT, UR26, 0x4, URZ ;  /* 0x000000041a227890 */ /* 0x000fe4000fffe0ff */
[----:B------:R-:W-:Y:S01]  /*34d0*/  UIADD3 UR30, UPT, UPT, UR26, 0x6, URZ ;  /* 0x000000061a1e7890 */ /* 0x000fe2000fffe0ff */
[----:B------:R2:W-:Y:S01]  /*34e0*/  UTCHMMA gdesc[UR26], gdesc[UR28], tmem[UR8], tmem[UR24], idesc[UR25], UP4 ;  /* 0x00ff181c1a0075ea */ /* 0x0005e2000a000008 */
[----:B------:R-:W-:Y:S01]  /*34f0*/  UPLOP3.LUT UP4, UPT, UPT, UPT, UPT, 0x80, 0x8 ;  /* 0x000000000008789c */ /* 0x000fe20003f8f070 */
[----:B------:R-:W-:Y:S01]  /*3500*/  UMOV UR39, 0x40004040 ;  /* 0x4000404000277882 */ /* 0x000fe20000000000 */
[----:B------:R-:W-:Y:S01]  /*3510*/  UMOV UR37, 0x40004040 ;  /* 0x4000404000257882 */ /* 0x000fe20000000000 */
[----:B------:R2:W-:Y:S01]  /*3520*/  UTCHMMA gdesc[UR38], gdesc[UR40], tmem[UR8], tmem[UR22], idesc[UR23], UPT ;  /* 0x00ff1628260075ea */ /* 0x0005e2000b800008 */
[----:B------:R-:W-:Y:S01]  /*3530*/  UMOV UR35, 0x40004040 ;  /* 0x4000404000237882 */ /* 0x000fe20000000000 */
[----:B------:R-:W-:Y:S01]  /*3540*/  UMOV UR33, 0x40004040 ;  /* 0x4000404000217882 */ /* 0x000fe20000000000 */
[----:B------:R-:W-:Y:S01]  /*3550*/  UMOV UR31, 0x40004040 ;  /* 0x40004040001f7882 */ /* 0x000fe20000000000 */
[----:B------:R2:W-:Y:S01]  /*3560*/  UTCHMMA gdesc[UR34], gdesc[UR36], tmem[UR8], tmem[UR20], idesc[UR21], UPT ;  /* 0x00ff1424220075ea */ /* 0x0005e2000b800008 */
[----:B------:R2:W-:Y:S01]  /*3570*/  UTCHMMA gdesc[UR30], gdesc[UR32], tmem[UR8], tmem[UR18], idesc[UR19], UPT ;  /* 0x00ff12201e0075ea */ /* 0x0005e2000b800008 */
[----:B------:R2:W-:Y:S01]  /*3580*/  UTCBAR [UR6], URZ ;  /* 0x000000ff060073e9 */ /* 0x0005e200080000ff */
[----:B------:R-:W-:Y:S01]  /*3590*/  UMOV UR17, UR14 ;  /* 0x0000000e00117c82 */ /* 0x000fe20008000000 */
[----:B------:R-:W-:Y:S05]  /*35a0*/  BRA.U UP0, `(.L_x_60) ;  /* 0xfffffffd00507547 */ /* 0x000fea000b83ffff */
.L_x_57:
[----:B------:R-:W-:Y:S01]  /*35b0*/  UIADD3 UR15, UPT, UPT, UR15, 0x1, URZ ;  /* 0x000000010f0f7890 */ /* 0x000fe2000fffe0ff */
[C---:B------:R-:W-:Y:S01]  /*35c0*/  ISETP.NE.AND P0, PT, R10.reuse, 0x2, PT ;  /* 0x000000020a00780c */ /* 0x040fe20003f05270 */
[----:B------:R-:W-:Y:S02]  /*35d0*/  UIADD3 UR7, UPT, UPT, UR7, 0xd0, URZ ;  /* 0x000000d007077890 */ /* 0x000fe4000fffe0ff */
[----:B------:R-:W-:Y:S01]  /*35e0*/  UISETP.NE.AND UP0, UPT, UR15, 0x4, UPT ;  /* 0x000000040f00788c */ /* 0x000fe2000bf05270 */
[----:B-12---:R-:W-:Y:S02]  /*35f0*/  SEL R0, RZ, 0x1, P0 ;  /* 0x00000001ff007807 */ /* 0x006fe40000000000 */
[----:B------:R-:W-:Y:S01]  /*3600*/  SEL R10, R10, RZ, P0 ;  /* 0x000000ff0a0a7207 */ /* 0x000fe20000000000 */
[----:B------:R-:W-:Y:S01]  /*3610*/  USEL UR6, URZ, 0x1, UP0 ;  /* 0x00000001ff067887 */ /* 0x000fe20008000000 */
[----:B------:R-:W-:Y:S01]  /*3620*/  LOP3.LUT R9, R9, R0, RZ, 0x3c, !PT ;  /* 0x0000000009097212 */ /* 0x000fe200078e3cff */
[----:B------:R-:W-:Y:S01]  /*3630*/  USEL UR15, UR15, URZ, UP0 ;  /* 0x000000ff0f0f7287 */ /* 0x000fe20008000000 */
[----:B------:R1:W-:Y:S03]  /*3640*/  UTCBAR [UR7], URZ ;  /* 0x000000ff070073e9 */ /* 0x0003e600080000ff */
[----:B------:R-:W-:Y:S01]  /*3650*/  LOP3.LUT R11, R11, UR6, RZ, 0x3c, !PT ;  /* 0x000000060b0b7c12 */ /* 0x000fe2000f8e3cff */
[----:B------:R-:W-:Y:S07]  /*3660*/  @P1 BRA `(.L_x_61) ;  /* 0xfffffff800881947 */ /* 0x000fee000383ffff */
[----:B------:R-:W2:Y:S01]  /*3670*/  S2UR UR4, SR_CgaCtaId ;  /* 0x00000000000479c3 */ /* 0x000ea20000008800 */
[----:B------:R-:W-:Y:S01]  /*3680*/  ELECT P0, URZ, PT ;  /* 0x0000000000ff782f */ /* 0x000fe20003800000 */
[----:B------:R-:W-:Y:S01]  /*3690*/  IMAD.MOV.U32 R0, RZ, RZ, 0x1 ;  /* 0x00000001ff007424 */ /* 0x000fe200078e00ff */
[----:B------:R-:W-:Y:S01]  /*36a0*/  UIADD3 UR5, UPT, UPT, UR5, 0xf0, URZ ;  /* 0x000000f005057890 */ /* 0x000fe2000fffe0ff */
[----:B------:R-:W-:Y:S01]  /*36b0*/  SHF.L.U32 R3, R11, 0x1f, RZ ;  /* 0x0000001f0b037819 */ /* 0x000fe200000006ff */
[----:B------:R-:W-:-:S03]  /*36c0*/  UMOV UR6, 0x40 ;  /* 0x0000004000067882 */ /* 0x000fc60000000000 */
[----:B------:R-:W-:Y:S01]  /*36d0*/  UVIRTCOUNT.DEALLOC.SMPOOL 0x80 ;  /* 0x000000800000784c */ /* 0x000fe20000000000 */
[----:B--2---:R-:W-:Y:S02]  /*36e0*/  ULEA UR4, UR4, UR6, 0x18 ;  /* 0x0000000604047291 */ /* 0x004fe4000f8ec0ff */
[----:B------:R-:W-:-:S07]  /*36f0*/  ULEA UR6, UR15, UR5, 0x3 ;  /* 0x000000050f067291 */ /* 0x000fce000f8e18ff */
[----:B------:R2:W-:Y:S02]  /*3700*/  @P0 STS.U8 [UR4+0x1c], R0 ;  /* 0x00001c00ff000988 */ /* 0x0005e40008000004 */
[----:B------:R-:W4:Y:S02]  /*3710*/  SYNCS.PHASECHK.TRANS64.TRYWAIT P0, [UR6], R3 ;  /* 0x00000003ff0075a7 */ /* 0x000f240008001106 */
[----:B--2-4-:R-:W-:Y:S05]  /*3720*/  @!P0 BRA `(.L_x_62) ;  /* 0x0000004c00908947 */ /* 0x014fea0003800000 */
.L_x_157:
[----:B-1----:R-:W-:-:S04]  /*3730*/  UIADD3 UR7, UPT, UPT, UR15, 0x1, URZ ;  /* 0x000000010f077890 */ /* 0x002fc8000fffe0ff */
[----:B------:R-:W-:-:S04]  /*3740*/  UISETP.NE.AND UP0, UPT, UR7, 0x4, UPT ;  /* 0x000000040700788c */ /* 0x000fc8000bf05270 */
[----:B------:R-:W-:Y:S02]  /*3750*/  USEL UR8, URZ, 0x1, UP0 ;  /* 0x00000001ff087887 */ /* 0x000fe40008000000 */
[----:B------:R-:W-:-:S04]  /*3760*/  USEL UR7, UR7, URZ, UP0 ;  /* 0x000000ff07077287 */ /* 0x000fc80008000000 */
[----:B------:R-:W-:Y:S01]  /*3770*/  ULEA UR6, UR7, UR5, 0x3 ;  /* 0x0000000507067291 */ /* 0x000fe2000f8e18ff */
[----:B------:R-:W-:-:S04]  /*3780*/  LOP3.LUT R2, R11, UR8, RZ, 0x3c, !PT ;  /* 0x000000080b027c12 */ /* 0x000fc8000f8e3cff */
[----:B--2---:R-:W-:-:S04]  /*3790*/  SHF.L.U32 R3, R2, 0x1f, RZ ;  /* 0x0000001f02037819 */ /* 0x004fc800000006ff */
[----:B------:R-:W1:Y:S02]  /*37a0*/  SYNCS.PHASECHK.TRANS64.TRYWAIT P0, [UR6], R3 ;  /* 0x00000003ff0075a7 */ /* 0x000e640008001106 */
[----:B-1----:R-:W-:Y:S05]  /*37b0*/  @!P0 BRA `(.L_x_63) ;  /* 0x0000004c00848947 */ /* 0x002fea0003800000 */
.L_x_159:
        /* <DEDUP_REMOVED lines=9> */
.L_x_161:
[----:B------:R-:W-:-:S04]  /*3850*/  UIADD3 UR7, UPT, UPT, UR7, 0x1, URZ ;  /* 0x0000000107077890 */ /* 0x000fc8000fffe0ff */
[----:B------:R-:W-:-:S04]  /*3860*/  UISETP.NE.AND UP0, UPT, UR7, 0x4, UPT ;  /* 0x000000040700788c */ /* 0x000fc8000bf05270 */
[----:B------:R-:W-:Y:S02]  /*3870*/  USEL UR6, URZ, 0x1, UP0 ;  /* 0x00000001ff067887 */ /* 0x000fe40008000000 */
[----:B------:R-:W-:-:S04]  /*3880*/  USEL UR7, UR7, URZ, UP0 ;  /* 0x000000ff07077287 */ /* 0x000fc80008000000 */
[----:B------:R-:W-:Y:S01]  /*3890*/  ULEA UR7, UR7, UR5, 0x3 ;  /* 0x0000000507077291 */ /* 0x000fe2000f8e18ff */
[----:B-1----:R-:W-:-:S04]  /*38a0*/  LOP3.LUT R3, R2, UR6, RZ, 0x3c, !PT ;  /* 0x0000000602037c12 */ /* 0x002fc8000f8e3cff */
[----:B------:R-:W-:-:S04]  /*38b0*/  SHF.L.U32 R3, R3, 0x1f, RZ ;  /* 0x0000001f03037819 */ /* 0x000fc800000006ff */
[----:B------:R-:W1:Y:S02]  /*38c0*/  SYNCS.PHASECHK.TRANS64.TRYWAIT P0, [UR7], R3 ;  /* 0x00000003ff0075a7 */ /* 0x000e640008001107 */
[----:B-1----:R-:W-:Y:S05]  /*38d0*/  @!P0 BRA `(.L_x_65) ;  /* 0x0000004c006c8947 */ /* 0x002fea0003800000 */
.L_x_163:
[----:B------:R-:W-:Y:S01]  /*38e0*/  NOP ;  /* 0x0000000000007918 */ /* 0x000fe20000000000 */
[----:B-1----:R-:W1:Y:S01]  /*38f0*/  LDS R0, [UR4+0x14] ;  /* 0x00001404ff007984 */ /* 0x002e620008000800 */
[----:B------:R-:W-:Y:S01]  /*3900*/  ULOP3.LUT UR6, UR16, 0xffff, URZ, 0xc0, !UPT ;  /* 0x0000ffff10067892 */ /* 0x000fe2000f8ec0ff */
[----:B------:R-:W-:Y:S01]  /*3910*/  UMOV UR8, 0xffff ;  /* 0x0000ffff00087882 */ /* 0x000fe20000000000 */
[----:B------:R-:W-:Y:S02]  /*3920*/  UMOV UR5, 0x1 ;  /* 0x0000000100057882 */ /* 0x000fe40000000000 */
[----:B------:R-:W-:-:S04]  /*3930*/  USHF.R.U32.HI UR6, URZ, 0x5, UR6 ;  /* 0x00000005ff067899 */ /* 0x000fc80008011606 */
[----:B------:R-:W-:Y:S02]  /*3940*/  USHF.L.U32 UR8, UR8, UR6, URZ ;  /* 0x0000000608087299 */ /* 0x000fe400080006ff */
[----:B------:R-:W-:-:S04]  /*3950*/  USHF.L.U32 UR5, UR5, UR6, URZ ;  /* 0x0000000605057299 */ /* 0x000fc800080006ff */
[----:B-1----:R-:W-:-:S04]  /*3960*/  LOP3.LUT R0, R0, UR8, RZ, 0xc0, !PT ;  /* 0x0000000800007c12 */ /* 0x002fc8000f8ec0ff */
[----:B------:R-:W-:-:S13]  /*3970*/  ISETP.NE.AND P0, PT, R0, UR8, PT ;  /* 0x0000000800007c0c */ /* 0x000fda000bf05270 */
[----:B------:R-:W-:Y:S05]  /*3980*/  @P0 BRA `(.L_x_66) ;  /* 0x0000000000580947 */ /* 0x000fea0003800000 */
[----:B------:R-:W1:Y:S02]  /*3990*/  LDS R0, [UR4+0x18] ;  /* 0x00001804ff007984 */ /* 0x000e640008000800 */
[----:B-1----:R-:W-:-:S04]  /*39a0*/  LOP3.LUT R0, R0, UR5, RZ, 0xc0, !PT ;  /* 0x0000000500007c12 */ /* 0x002fc8000f8ec0ff */
[----:B------:R-:W-:-:S13]  /*39b0*/  ISETP.NE.AND P0, PT, R0, UR5, PT ;  /* 0x0000000500007c0c */ /* 0x000fda000bf05270 */
[----:B------:R-:W-:Y:S05]  /*39c0*/  @P0 BRA `(.L_x_67) ;  /* 0x00000000003c0947 */ /* 0x000fea0003800000 */
[----:B------:R-:W1:Y:S01]  /*39d0*/  S2R R2, SR_LANEID ;  /* 0x0000000000027919 */ /* 0x000e620000000000 */
[----:B------:R-:W-:Y:S01]  /*39e0*/  ULOP3.LUT UR8, URZ, UR8, URZ, 0x33, !UPT ;  /* 0x00000008ff087292 */ /* 0x000fe2000f8e33ff */
[----:B------:R-:W-:Y:S01]  /*39f0*/  LOP3.LUT R4, RZ, UR5, RZ, 0x33, !PT ;  /* 0x00000005ff047c12 */ /* 0x000fe2000f8e33ff */
[----:B------:R-:W-:Y:S02]  /*3a00*/  VOTEU.ANY UR7, UPT, PT ;  /* 0x0000000000077886 */ /* 0x000fe400038e0100 */
[----:B------:R-:W-:Y:S01]  /*3a10*/  UFLO.U32 UR7, UR7 ;  /* 0x00000007000772bd */ /* 0x000fe200080e0000 */
[----:B------:R-:W2:Y:S01]  /*3a20*/  REDUX UR5, R4 ;  /* 0x00000000040573c4 */ /* 0x000ea20000000000 */
[----:B------:R-:W-:-:S06]  /*3a30*/  IMAD.U32 R0, RZ, RZ, UR8 ;  /* 0x00000008ff007e24 */ /* 0x000fcc000f8e00ff */
[----:B------:R4:W-:Y:S01]  /*3a40*/  UTCATOMSWS.AND URZ, UR8 ;  /* 0x0000000800ff79e3 */ /* 0x0009e20008000000 */
[----:B------:R-:W3:Y:S01]  /*3a50*/  REDUX UR6, R0 ;  /* 0x00000000000673c4 */ /* 0x000ee20000000000 */
[----:B-1----:R-:W-:Y:S01]  /*3a60*/  ISETP.EQ.U32.AND P0, PT, R2, UR7, PT ;  /* 0x0000000702007c0c */ /* 0x002fe2000bf02070 */
[----:B--2---:R-:W-:Y:S01]  /*3a70*/  IMAD.U32 R2, RZ, RZ, UR5 ;  /* 0x00000005ff027e24 */ /* 0x004fe2000f8e00ff */
[----:B---3--:R-:W-:-:S11]  /*3a80*/  MOV R3, UR6 ;  /* 0x0000000600037c02 */ /* 0x008fd60008000f00 */
[----:B------:R4:W-:Y:S04]  /*3a90*/  @P0 ATOMS.AND RZ, [UR4+0x14], R3 ;  /* 0x00001403ffff098c */ /* 0x0009e8000a800004 */
[----:B------:R4:W-:Y:S01]  /*3aa0*/  @P0 ATOMS.AND RZ, [UR4+0x18], R2 ;  /* 0x00001802ffff098c */ /* 0x0009e2000a800004 */
[----:B------:R-:W-:Y:S05]  /*3ab0*/  BRA `(.L_x_68) ;  /* 0x0000000000147947 */ /* 0x000fea0003800000 */
.L_x_67:
[----:B------:R-:W-:Y:S02]  /*3ac0*/  MOV R2, 0x3ae0 ;  /* 0x00003ae000027802 */ /* 0x000fe40000000f00 */
[----:B---3-5:R-:W-:Y:S05]  /*3ad0*/  CALL.REL.NOINC `($__internal_0_$__cuda_sm10x_tcgen05_guardrail_trap_col_being_dealloced_not_returned_by_alloc) ;  /* 0x0000005000547944 */ /* 0x028fea0003c00000 */
[----:B------:R-:W-:Y:S05]  /*3ae0*/  BRA `(.L_x_68) ;  /* 0x0000000000087947 */ /* 0x000fea0003800000 */
.L_x_66:
[----:B------:R-:W-:Y:S02]  /*3af0*/  MOV R2, 0x3b10 ;  /* 0x00003b1000027802 */ /* 0x000fe40000000f00 */
[----:B---3-5:R-:W-:Y:S05]  /*3b00*/  CALL.REL.NOINC `($__internal_2_$__cuda_sm10x_tcgen05_guardrail_trap_unallocated_columns_being_dealloced) ;  /* 0x0000005000607944 */ /* 0x028fea0003c00000 */
.L_x_68:
[----:B------:R-:W-:Y:S01]  /*3b10*/  NOP ;  /* 0x0000000000007918 */ /* 0x000fe20000000000 */
[----:B----4-:R-:W-:Y:S05]  /*3b20*/  EXIT ;  /* 0x000000000000794d */ /* 0x010fea0003800000 */
.L_x_50:
[----:B------:R-:W-:-:S09]  /*3b30*/  UISETP.NE.OR UP2, UPT, UR8, 0x3, !UP2 ;  /* 0x000000030800788c */ /* 0x000fd2000d745670 */
[----:B------:R-:W-:Y:S05]  /*3b40*/  BRA.U UP2, `(.L_x_69) ;  /* 0x0000001102147547 */ /* 0x000fea000b800000 */
[----:B------:R-:W1:Y:S01]  /*3b50*/  LDC R0, c[0x0][0xb30] ;  /* 0x0002cc00ff007b82 */ /* 0x000e620000000800 */
[----:B------:R-:W2:Y:S01]  /*3b60*/  LDCU.64 UR8, c[0x0][0x888] ;  /* 0x00011100ff0877ac */ /* 0x000ea20008000a00 */
[----:B------:R-:W-:Y:S02]  /*3b70*/  HFMA2 R25, -RZ, RZ, 0, 0 ;  /* 0x00000000ff197431 */ /* 0x000fe400000001ff */
[----:B------:R-:W-:Y:S01]  /*3b80*/  IMAD.MOV.U32 R32, RZ, RZ, 0x1 ;  /* 0x00000001ff207424 */ /* 0x000fe200078e00ff */
[----:B------:R-:W-:Y:S01]  /*3b90*/  MOV R23, 0x1000 ;  /* 0x0000100000177802 */ /* 0x000fe20000000f00 */
[----:B------:R-:W4:Y:S01]  /*3ba0*/  LDCU.64 UR4, c[0x0][0x890] ;  /* 0x00011200ff0477ac */ /* 0x000f220008000a00 */
[----:B------:R-:W-:Y:S01]  /*3bb0*/  IMAD.MOV.U32 R27, RZ, RZ, RZ ;  /* 0x000000ffff1b7224 */ /* 0x000fe200078e00ff */
[----:B------:R-:W3:Y:S01]  /*3bc0*/  LDC R19, c[0x0][0x370] ;  /* 0x0000dc00ff137b82 */ /* 0x000ee20000000800 */
[----:B------:R-:W-:Y:S01]  /*3bd0*/  UMOV UR7, 0x400 ;  /* 0x0000040000077882 */ /* 0x000fe20000000000 */
[----:B------:R-:W-:-:S02]  /*3be0*/  UPLOP3.LUT UP1, UPT, UPT, UPT, UPT, 0x40, 0x4 ;  /* 0x000000000004789c */ /* 0x000fc40003f2e870 */
[----:B------:R-:W-:-:S04]  /*3bf0*/  ULEA UR7, UR37, UR7, 0x18 ;  /* 0x0000000725077291 */ /* 0x000fc8000f8ec0ff */
[----:B------:R-:W3:Y:S01]  /*3c00*/  LDC R2, c[0x0][0xb0c] ;  /* 0x0002c300ff027b82 */ /* 0x000ee20000000800 */
[----:B------:R-:W-:Y:S02]  /*3c10*/  UIADD3 UR13, UPT, UPT, UR7, 0x78, URZ ;  /* 0x00000078070d7890 */ /* 0x000fe4000fffe0ff */
[----:B--2---:R-:W-:Y:S02]  /*3c20*/  UISETP.NE.U32.AND UP2, UPT, UR8, URZ, UPT ;  /* 0x000000ff0800728c */ /* 0x004fe4000bf45070 */
[----:B------:R-:W-:Y:S02]  /*3c30*/  UIADD3 UR33, UPT, UPT, UR7, 0x60, URZ ;  /* 0x0000006007217890 */ /* 0x000fe4000fffe0ff */
[----:B----4-:R-:W-:Y:S01]  /*3c40*/  UISETP.NE.U32.AND UP3, UPT, UR4, URZ, UPT ;  /* 0x000000ff0400728c */ /* 0x010fe2000bf65070 */
[----:B------:R-:W2:Y:S01]  /*3c50*/  LDC R18, c[0x0][0xb20] ;  /* 0x0002c800ff127b82 */ /* 0x000ea20000000800 */
[----:B-1----:R-:W-:Y:S01]  /*3c60*/  ISETP.NE.AND P1, PT, R0, 0x1, PT ;  /* 0x000000010000780c */ /* 0x002fe20003f25270 */
[----:B------:R-:W-:-:S02]  /*3c70*/  UISETP.NE.AND.EX UP2, UPT, UR9, URZ, UPT, UP2 ;  /* 0x000000ff0900728c */ /* 0x000fc4000bf45320 */
[----:B------:R-:W-:Y:S02]  /*3c80*/  UIADD3 UR25, UPT, UPT, UR7, 0x68, URZ ;  /* 0x0000006807197890 */ /* 0x000fe4000fffe0ff */
[----:B------:R-:W-:Y:S02]  /*3c90*/  UIADD3 UR17, UPT, UPT, UR7, 0x70, URZ ;  /* 0x0000007007117890 */ /* 0x000fe4000fffe0ff */
[----:B------:R-:W1:Y:S01]  /*3ca0*/  LDC.64 R36, c[0x0][0x348] ;  /* 0x0000d200ff247b82 */ /* 0x000e620000000a00 */
[----:B------:R-:W-:Y:S02]  /*3cb0*/  UPRMT UR13, UR37, 0x654, UR13 ;  /* 0x00000654250d7896 */ /* 0x000fe4000800000d */
[----:B------:R-:W-:-:S05]  /*3cc0*/  UISETP.NE.AND.EX UP3, UPT, UR5, URZ, UPT, UP3 ;  /* 0x000000ff0500728c */ /* 0x000fca000bf65330 */
[----:B------:R-:W4:Y:S08]  /*3cd0*/  LDC.64 R16, c[0x0][0xb10] ;  /* 0x0002c400ff107b82 */ /* 0x000f300000000a00 */
[----:B------:R-:W1:Y:S08]  /*3ce0*/  LDC.64 R6, c[0x0][0xb18] ;  /* 0x0002c600ff067b82 */ /* 0x000e700000000a00 */
[----:B------:R-:W1:Y:S08]  /*3cf0*/  LDC.64 R4, c[0x0][0xb28] ;  /* 0x0002ca00ff047b82 */ /* 0x000e700000000a00 */
[----:B--23--:R-:W1:Y:S02]  /*3d00*/  LDC R22, c[0x0][0x374] ;  /* 0x0000dd00ff167b82 */ /* 0x00ce640000000800 */
.L_x_80:
[----:B------:R-:W-:Y:S02]  /*3d10*/  LEA R0, R27, UR7, 0x3 ;  /* 0x000000071b007c11 */ /* 0x000fe4000f8e18ff */
[----:B------:R-:W-:Y:S02]  /*3d20*/  SHF.L.U32 R3, R25, 0x1f, RZ ;  /* 0x0000001f19037819 */ /* 0x000fe400000006ff */
[----:B------:R-:W-:Y:S02]  /*3d30*/  LEA R28, R27, UR7, 0x4 ;  /* 0x000000071b1c7c11 */ /* 0x000fe4000f8e20ff */
[----:B--2---:R-:W2:Y:S02]  /*3d40*/  SYNCS.PHASECHK.TRANS64.TRYWAIT P0, [R0+URZ+0xb0], R3 ;  /* 0x0000b003000075a7 */ /* 0x004ea400080011ff */
[----:B--2---:R-:W-:Y:S05]  /*3d50*/  @!P0 BRA `(.L_x_70) ;  /* 0x0000004800648947 */ /* 0x004fea0003800000 */
.L_x_164:
[----:B------:R-:W-:Y:S01]  /*3d60*/  ISETP.GE.AND P0, PT, R26, 0x1, PT ;  /* 0x000000011a00780c */ /* 0x000fe20003f06270 */
[----:B------:R-:W3:Y:S01]  /*3d70*/  LDS.128 R28, [R28+0x140] ;  /* 0x000140001c1c7984 */ /* 0x000ee20000000c00 */
[----:B--2---:R-:W-:Y:S01]  /*3d80*/  VIADD R0, R0, 0xc0 ;  /* 0x000000c000007836 */ /* 0x004fe20000000000 */
[----:B------:R-:W-:Y:S01]  /*3d90*/  @!PT LDS RZ, [RZ] ;  /* 0x00000000fffff984 */ /* 0x000fe20000000800 */
[----:B------:R-:W-:Y:S01]  /*3da0*/  @!PT LDS RZ, [RZ] ;  /* 0x00000000fffff984 */ /* 0x000fe20000000800 */
[----:B------:R-:W-:Y:S01]  /*3db0*/  @!PT LDS RZ, [RZ] ;  /* 0x00000000fffff984 */ /* 0x000fe20000000800 */
[----:B------:R-:W-:Y:S01]  /*3dc0*/  @!PT LDS RZ, [RZ] ;  /* 0x00000000fffff984 */ /* 0x000fe20000000800 */
[----:B------:R2:W-:Y:S06]  /*3dd0*/  MEMBAR.ALL.CTA ;  /* 0x0000000000007992 */ /* 0x0005ec0000008000 */
[----:B--2---:R-:W2:Y:S01]  /*3de0*/  FENCE.VIEW.ASYNC.S ;  /* 0x00000000000073c6 */ /* 0x004ea20000000000 */
[----:B------:R-:W-:Y:S04]  /*3df0*/  PRMT R0, RZ, 0x654, R0 ;  /* 0x00000654ff007816 */ /* 0x000fe80000000000 */
[----:B--2---:R2:W-:Y:S01]  /*3e00*/  SYNCS.ARRIVE.TRANS64.RED.A1T0 RZ, [R0+URZ], RZ ;  /* 0x000000ff00ff79a7 */ /* 0x0045e200081004ff */
[----:B---3--:R-:W-:Y:S11]  /*3e10*/  LOP3.LUT P3, RZ, R30, 0x1, RZ, 0xc0, !PT ;  /* 0x000000011eff7812 */ /* 0x008ff6000786c0ff */
[----:B------:R-:W-:Y:S02]  /*3e20*/  @!UPT UIADD3 URZ, UPT, UPT, URZ, URZ, URZ ;  /* 0x000000fffffff290 */ /* 0x000fe4000fffe0ff */
[----:B------:R-:W-:Y:S02]  /*3e30*/  @P3 MOV R13, R28 ;  /* 0x0000001c000d3202 */ /* 0x000fe40000000f00 */
[----:B------:R-:W-:Y:S01]  /*3e40*/  @P3 LOP3.LUT R8, R29, 0xffff, RZ, 0xc0, !PT ;  /* 0x0000ffff1d083812 */ /* 0x000fe200078ec0ff */
[----:B--2---:R-:W-:Y:S06]  /*3e50*/  @!P0 BRA `(.L_x_71) ;  /* 0x0000000000a48947 */ /* 0x004fec0003800000 */
[----:B-1---5:R-:W-:Y:S01]  /*3e60*/  IMAD.HI.U32 R33, R22, R7, RZ ;  /* 0x0000000716217227 */ /* 0x022fe200078e00ff */
[----:B------:R-:W-:Y:S02]  /*3e70*/  ISETP.NE.AND P0, PT, R6, 0x1, PT ;  /* 0x000000010600780c */ /* 0x000fe40003f05270 */
[----:B------:R-:W-:Y:S01]  /*3e80*/  ISETP.NE.AND P2, PT, R26, 0x1, PT ;  /* 0x000000011a00780c */ /* 0x000fe20003f45270 */
[----:B----4-:R-:W-:Y:S01]  /*3e90*/  IMAD.HI.U32 R34, R19, R16, RZ ;  /* 0x0000001013227227 */ /* 0x010fe200078e00ff */
[----:B------:R-:W-:Y:S02]  /*3ea0*/  SHF.R.U32.HI R33, RZ, R18, R33 ;  /* 0x00000012ff217219 */ /* 0x000fe40000011621 */
[----:B------:R-:W-:Y:S01]  /*3eb0*/  ISETP.NE.AND P4, PT, R2, 0x1, PT ;  /* 0x000000010200780c */ /* 0x000fe20003f85270 */
[----:B------:R-:W-:Y:S01]  /*3ec0*/  IMAD.HI.U32 R38, R13, R16, RZ ;  /* 0x000000100d267227 */ /* 0x000fe200078e00ff */
[----:B------:R-:W-:Y:S02]  /*3ed0*/  SHF.R.U32.HI R34, RZ, R17, R34 ;  /* 0x00000011ff227219 */ /* 0x000fe40000011622 */
[----:B------:R-:W-:Y:S01]  /*3ee0*/  SEL R3, R22, R33, !P0 ;  /* 0x0000002116037207 */ /* 0x000fe20004000000 */
[C---:B------:R-:W-:Y:S01]  /*3ef0*/  IMAD.HI.U32 R33, R8.reuse, R7, RZ ;  /* 0x0000000708217227 */ /* 0x040fe200078e00ff */
[----:B------:R-:W-:Y:S02]  /*3f00*/  SEL R11, R19, R34, !P4 ;  /* 0x00000022130b7207 */ /* 0x000fe40006000000 */
[----:B------:R-:W-:Y:S01]  /*3f10*/  SHF.R.U32.HI R38, RZ, R17, R38 ;  /* 0x00000011ff267219 */ /* 0x000fe20000011626 */
[----:B------:R-:W-:Y:S01]  /*3f20*/  IMAD.HI.U32 R40, R3, R4, RZ ;  /* 0x0000000403287227 */ /* 0x000fe200078e00ff */
[----:B------:R-:W-:Y:S03]  /*3f30*/  SHF.R.U32.HI R33, RZ, R18, R33 ;  /* 0x00000012ff217219 */ /* 0x000fe60000011621 */
[----:B------:R-:W-:Y:S01]  /*3f40*/  IMAD.HI.U32 R34, R11, R4, RZ ;  /* 0x000000040b227227 */ /* 0x000fe200078e00ff */
[----:B------:R-:W-:Y:S02]  /*3f50*/  @P2 SHF.R.U32.HI R3, RZ, R5, R40 ;  /* 0x00000005ff032219 */ /* 0x000fe40000011628 */
[----:B------:R-:W-:Y:S02]  /*3f60*/  SEL R9, R8, R33, !P0 ;  /* 0x0000002108097207 */ /* 0x000fe40004000000 */
[----:B------:R-:W-:Y:S01]  /*3f70*/  @P2 SHF.R.U32.HI R11, RZ, R5, R34 ;  /* 0x00000005ff0b2219 */ /* 0x000fe20000011622 */
[C---:B------:R-:W-:Y:S01]  /*3f80*/  IMAD R10, R26.reuse, R3, RZ ;  /* 0x000000031a0a7224 */ /* 0x040fe200078e02ff */
[----:B------:R-:W-:Y:S01]  /*3f90*/  SEL R3, R13, R38, !P4 ;  /* 0x000000260d037207 */ /* 0x000fe20006000000 */
[C---:B------:R-:W-:Y:S03]  /*3fa0*/  IMAD.HI.U32 R14, R9.reuse, R4, RZ ;  /* 0x00000004090e7227 */ /* 0x040fe600078e00ff */
[----:B------:R-:W-:Y:S01]  /*3fb0*/  ISETP.GE.AND P0, PT, R9, R10, PT ;  /* 0x0000000a0900720c */ /* 0x000fe20003f06270 */
[C---:B------:R-:W-:Y:S01]  /*3fc0*/  IMAD R12, R26.reuse, R11, RZ ;  /* 0x0000000b1a0c7224 */ /* 0x040fe200078e02ff */
[-C--:B------:R-:W-:Y:S04]  /*3fd0*/  SHF.R.U32.HI R14, RZ, R5.reuse, R14 ;  /* 0x00000005ff0e7219 */ /* 0x080fe8000001160e */
[----:B------:R-:W-:Y:S02]  /*3fe0*/  ISETP.GE.OR P0, PT, R3, R12, P0 ;  /* 0x0000000c0300720c */ /* 0x000fe40000706670 */
[----:B------:R-:W-:Y:S05]  /*3ff0*/  SEL R15, R9, R14, !P2 ;  /* 0x0000000e090f7207 */ /* 0x000fea0005000000 */
[----:B------:R-:W-:Y:S04]  /*4000*/  IMAD.MOV R14, RZ, RZ, -R15 ;  /* 0x000000ffff0e7224 */ /* 0x000fe800078e0a0f */
[----:B------:R-:W-:Y:S02]  /*4010*/  IMAD R14, R26, R14, R9 ;  /* 0x0000000e1a0e7224 */ /* 0x000fe400078e0209 */
[C---:B------:R-:W-:Y:S05]  /*4020*/  @!P0 IMAD.HI.U32 R10, R3.reuse, R4, RZ ;  /* 0x00000004030a8227 */ /* 0x040fea00078e00ff */
[----:B------:R-:W-:Y:S04]  /*4030*/  @!P0 SHF.R.U32.HI R10, RZ, R5, R10 ;  /* 0x00000005ff0a8219 */ /* 0x000fe8000001160a */
[----:B------:R-:W-:Y:S01]  /*4040*/  @!P0 SEL R0, R3, R10, !P2 ;  /* 0x0000000a03008207 */ /* 0x000fe20005000000 */
[----:B------:R-:W-:Y:S03]  /*4050*/  IMAD.MOV R10, RZ, RZ, -R3 ;  /* 0x000000ffff0a7224 */ /* 0x000fe600078e0a03 */
[----:B------:R-:W-:Y:S01]  /*4060*/  @!P0 IADD3 R15, PT, PT, R15, -R0, RZ ;  /* 0x800000000f0f8210 */ /* 0x000fe20007ffe0ff */
[----:B------:R-:W-:Y:S01]  /*4070*/  @!P0 IMAD R0, R11, R14, R0 ;  /* 0x0000000e0b008224 */ /* 0x000fe200078e0200 */
[----:B------:R-:W-:Y:S01]  /*4080*/  IADD3 R11, PT, PT, -R9, RZ, RZ ;  /* 0x000000ff090b7210 */ /* 0x000fe20007ffe1ff */
[----:B------:R-:W-:Y:S02]  /*4090*/  IMAD R13, R2, R10, R13 ;  /* 0x0000000a020d7224 */ /* 0x000fe400078e020d */
[----:B------:R-:W-:Y:S02]  /*40a0*/  @!P0 IMAD R9, R15, R26, R3 ;  /* 0x0000001a0f098224 */ /* 0x000fe400078e0203 */
[----:B------:R-:W-:Y:S02]  /*40b0*/  @!P0 IMAD.MOV.U32 R3, RZ, RZ, R0 ;  /* 0x000000ffff038224 */ /* 0x000fe400078e0000 */
[----:B------:R-:W-:Y:S02]  /*40c0*/  IMAD R8, R6, R11, R8 ;  /* 0x0000000b06087224 */ /* 0x000fe400078e0208 */
[----:B------:R-:W-:Y:S02]  /*40d0*/  IMAD R13, R3, R2, R13 ;  /* 0x00000002030d7224 */ /* 0x000fe400078e020d */
[----:B------:R-:W-:Y:S02]  /*40e0*/  IMAD R8, R9, R6, R8 ;  /* 0x0000000609087224 */ /* 0x000fe400078e0208 */
.L_x_71:
[----:B------:R-:W-:Y:S05]  /*40f0*/  BRA.U UP1, `(.L_x_72) ;  /* 0x0000000101107547 */ /* 0x000fea000b800000 */
[----:B------:R-:W-:Y:S04]  /*4100*/  MOV R0, UR6 ;  /* 0x0000000600007c02 */ /* 0x000fe80008000f00 */
[----:B------:R-:W-:Y:S04]  /*4110*/  SHF.L.U32 R3, R0, 0x1f, RZ ;  /* 0x0000001f00037819 */ /* 0x000fe800000006ff */
[----:B------:R-:W2:Y:S02]  /*4120*/  SYNCS.PHASECHK.TRANS64.TRYWAIT P0, [UR7+0xa8], R3 ;  /* 0x0000a803ff0075a7 */ /* 0x000ea40008001107 */
[----:B--2---:R-:W-:Y:S05]  /*4130*/  @!P0 BRA `(.L_x_73) ;  /* 0x0000004400808947 */ /* 0x004fea0003800000 */
.L_x_72:
[----:B------:R-:W-:Y:S02]  /*4140*/  R2UR UR35, R21 ;  /* 0x00000000152372ca */ /* 0x000fe400000e0000 */
[----:B------:R-:W-:Y:S02]  /*4150*/  R2UR UR34, R20 ;  /* 0x00000000142272ca */ /* 0x000fe400000e0000 */
[----:B------:R-:W-:Y:S02]  /*4160*/  ISETP.NE.U32.AND P2, PT, RZ, UR4, PT ;  /* 0x00000004ff007c0c */ /* 0x000fe4000bf45070 */
[----:B------:R-:W-:Y:S02]  /*4170*/  SHF.L.U32 R12, R32, 0x1f, RZ ;  /* 0x0000001f200c7819 */ /* 0x000fe400000006ff */
[----:B------:R-:W-:Y:S05]  /*4180*/  ISETP.NE.AND.EX P2, PT, RZ, UR5, PT, P2 ;  /* 0x00000005ff007c0c */ /* 0x000fea000bf45320 */
[----:B------:R-:W-:Y:S02]  /*4190*/  USHF.L.U32 UR35, UR35, 0x6, URZ ;  /* 0x0000000623237899 */ /* 0x000fe400080006ff */
[----:B------:R-:W-:Y:S01]  /*41a0*/  USHF.L.U32 UR34, UR34, 0x7, URZ ;  /* 0x0000000722227899 */ /* 0x000fe200080006ff */
[----:B------:R-:W-:Y:S11]  /*41b0*/  BRA.U !UP3, `(.L_x_74) ;  /* 0x000000010b347547 */ /* 0x000ff6000b800000 */
[----:B------:R-:W-:Y:S01]  /*41c0*/  UPLOP3.LUT UP0, UPT, UPT, UPT, UP2, 0x80, 0x8 ;  /* 0x000000000008789c */ /* 0x000fe20003f0f020 */
[----:B--2---:R-:W-:Y:S02]  /*41d0*/  HFMA2 R0, -RZ, RZ, 0, 5.9604644775390625e-08 ;  /* 0x00000001ff007431 */ /* 0x004fe400000001ff */
[----:B------:R-:W-:Y:S03]  /*41e0*/  IMAD.MOV.U32 R59, RZ, RZ, 0x1 ;  /* 0x00000001ff3b7424 */ /* 0x000fe600078e00ff */
[----:B------:R-:W-:Y:S05]  /*41f0*/  PLOP3.LUT P0, PT, PT, PT, UP0, 0x80, 0x8 ;  /* 0x000000000008781c */ /* 0x000fea0003f0f008 */
[----:B------:R-:W2:Y:S01]  /*4200*/  @UP0 LDCU.64 UR10, c[0x0][0x888] ;  /* 0x00011100ff0a07ac */ /* 0x000ea20008000a00 */
[----:B------:R-:W-:Y:S07]  /*4210*/  @UP0 UIMAD UR8, UR36, UR4, URZ ;  /* 0x00000004240802a4 */ /* 0x000fee000f8e02ff */
[----:B------:R-:W-:Y:S01]  /*4220*/  @!P0 PRMT R59, R0, 0x7610, R59 ;  /* 0x00007610003b8816 */ /* 0x000fe2000000003b */
[----:B--2---:R-:W-:Y:S03]  /*4230*/  @UP0 UIMAD.WIDE UR10, UR8, 0x4, UR10 ;  /* 0x00000004080a08a5 */ /* 0x004fe6000f8e020a */
[----:B------:R-:W2:Y:S03]  /*4240*/  @!UP0 LDCU UR8, c[0x0][0x880] ;  /* 0x00011000ff0887ac */ /* 0x000ea60008000800 */
[----:B------:R-:W-:Y:S01]  /*4250*/  IMAD.U32 R10, RZ, RZ, UR10 ;  /* 0x0000000aff0a7e24 */ /* 0x000fe2000f8e00ff */
[----:B------:R-:W-:Y:S05]  /*4260*/  MOV R11, UR11 ;  /* 0x0000000b000b7c02 */ /* 0x000fea0008000f00 */
[----:B-----5:R3:W5:Y:S02]  /*4270*/  @P0 LDG.E R35, desc[UR46][R10.64] ;  /* 0x0000002e0a230981 */ /* 0x020764000c1e1900 */
[----:B--23--:R-:W-:Y:S07]  /*4280*/  @!P0 IMAD.U32 R35, RZ, RZ, UR8 ;  /* 0x00000008ff238e24 */ /* 0x00cfee000f8e00ff */
.L_x_74:
[----:B-----5:R-:W-:Y:S01]  /*4290*/  @!P2 FSETP.EQ.AND P0, PT, R35, RZ, PT ;  /* 0x000000ff2300a20b */ /* 0x020fe20003f02000 */
[----:B------:R-:W-:Y:S01]  /*42a0*/  @!UPT UIADD3 URZ, UPT, UPT, URZ, URZ, URZ ;  /* 0x000000fffffff290 */ /* 0x000fe2000fffe0ff */
[----:B------:R-:W-:Y:S11]  /*42b0*/  @!P2 BRA `(.L_x_75) ;  /* 0x000000000014a947 */ /* 0x000ff60003800000 */
[----:B------:R-:W-:Y:S02]  /*42c0*/  LOP3.LUT P2, RZ, R59, 0xff, RZ, 0xc0, !PT ;  /* 0x000000ff3bff7812 */ /* 0x000fe4000784c0ff */
[----:B------:R-:W-:Y:S04]  /*42d0*/  PLOP3.LUT P0, PT, PT, PT, UP0, 0x80, 0x8 ;  /* 0x000000000008781c */ /* 0x000fe80003f0f008 */
[----:B------:R-:W-:Y:S07]  /*42e0*/  PLOP3.LUT P0, PT, P0, PT, PT, 0x8, 0x80 ;  /* 0x000000000080781c */ /* 0x000fee000070e170 */
[----:B------:R-:W-:Y:S11]  /*42f0*/  @P2 FSETP.EQ.AND P0, PT, R35, RZ, PT ;  /* 0x000000ff2300220b */ /* 0x000ff60003f02000 */
[----:B------:R-:W-:Y:S02]  /*4300*/  @!UPT UIADD3 URZ, UPT, UPT, URZ, URZ, URZ ;  /* 0x000000fffffff290 */ /* 0x000fe4000fffe0ff */
.L_x_75:
[----:B------:R-:W3:Y:S01]  /*4310*/  SYNCS.PHASECHK.TRANS64.TRYWAIT P2, [UR7+0x80], R12 ;  /* 0x0000800cff0075a7 */ /* 0x000ee20008041107 */
[----:B------:R-:W-:Y:S04]  /*4320*/  ELECT P4, URZ, PT ;  /* 0x0000000000ff782f */ /* 0x000fe80003880000 */
[----:B------:R-:W-:Y:S11]  /*4330*/  PLOP3.LUT P4, PT, P0, P4, PT, 0xf2, 0x2f ;  /* 0x00000000002f781c */ /* 0x000ff60000789e72 */
[----:B------:R-:W-:Y:S02]  /*4340*/  @!UPT UIADD3 URZ, UPT, UPT, URZ, URZ, URZ ;  /* 0x000000fffffff290 */ /* 0x000fe4000fffe0ff */
[----:B-1----:R-:W-:Y:S05]  /*4350*/  @!P4 IADD3 R9, P0, PT, R36, 0x580, RZ ;  /* 0x000005802409c810 */ /* 0x002fea0007f1e0ff */
[----:B--2---:R-:W-:Y:S01]  /*4360*/  @!P4 IMAD.X R0, RZ, RZ, R37, P0 ;  /* 0x000000ffff00c224 */ /* 0x004fe200000e0625 */
[----:B---3--:R-:W-:Y:S07]  /*4370*/  @!P2 BRA `(.L_x_76) ;  /* 0x000000440008a947 */ /* 0x008fee0003800000 */
.L_x_167:
[----:B------:R-:W-:Y:S01]  /*4380*/  @!P4 R2UR UR8, R0 ;  /* 0x000000000008c2ca */ /* 0x000fe200000e0000 */
[----:B------:R-:W-:Y:S01]  /*4390*/  VOTEU.ALL UP1, P4 ;  /* 0x0000000000ff7886 */ /* 0x000fe20002020000 */
[----:B------:R-:W-:Y:S01]  /*43a0*/  @!P4 R2UR UR9, R9 ;  /* 0x000000000909c2ca */ /* 0x000fe200000e0000 */
[----:B------:R-:W-:Y:S01]  /*43b0*/  @!P4 IMAD.MOV.U32 R0, RZ, RZ, 0x1000 ;  /* 0x00001000ff00c424 */ /* 0x000fe200078e00ff */
[----:B------:R-:W-:Y:S01]  /*43c0*/  UMOV UR10, 0x0 ;  /* 0x00000000000a7882 */ /* 0x000fe20000000000 */
[----:B------:R-:W-:Y:S01]  /*43d0*/  UMOV UR11, 0x10000000 ;  /* 0x10000000000b7882 */ /* 0x000fe20000000000 */
[----:B------:R-:W-:Y:S01]  /*43e0*/  @!UP1 UIADD3 UR32, UPT, UPT, UR7, 0x200, URZ ;  /* 0x0000020007209890 */ /* 0x000fe2000fffe0ff */
[----:B------:R-:W-:Y:S01]  /*43f0*/  @!P4 IADD3 R9, P0, PT, R36, 0x580, RZ ;  /* 0x000005802409c810 */ /* 0x000fe20007f1e0ff */
[----:B------:R-:W-:Y:S05]  /*4400*/  VOTEU.ALL UP1, P4 ;  /* 0x0000000000ff7886 */ /* 0x000fea0002020000 */
[----:B------:R-:W-:Y:S01]  /*4410*/  IMAD.U32 R11, RZ, RZ, UR8 ;  /* 0x00000008ff0b7e24 */ /* 0x000fe2000f8e00ff */
[----:B------:R-:W-:Y:S01]  /*4420*/  UPRMT UR8, UR37, 0x654, UR33 ;  /* 0x0000065425087896 */ /* 0x000fe20008000021 */
[----:B------:R-:W-:Y:S03]  /*4430*/  IMAD.U32 R10, RZ, RZ, UR9 ;  /* 0x00000009ff0a7e24 */ /* 0x000fe6000f8e00ff */
[----:B------:R-:W-:Y:S02]  /*4440*/  @!P4 R2UR UR15, R11 ;  /* 0x000000000b0fc2ca */ /* 0x000fe400000e0000 */
[----:B------:R-:W-:Y:S11]  /*4450*/  @!P4 R2UR UR14, R10 ;  /* 0x000000000a0ec2ca */ /* 0x000ff600000e0000 */
[----:B------:R-:W-:Y:S02]  /*4460*/  @!UPT UIADD3 URZ, UPT, UPT, URZ, URZ, URZ ;  /* 0x000000fffffff290 */ /* 0x000fe4000fffe0ff */
[----:B------:R2:W-:Y:S01]  /*4470*/  @!UP1 UTMALDG.3D [UR32], [UR14], desc[UR10] ;  /* 0x00000a200e0095b4 */ /* 0x0005e20008011000 */
[----:B------:R3:W-:Y:S01]  /*4480*/  @!P4 SYNCS.ARRIVE.TRANS64.RED.A0TR RZ, [UR7+0x60], R0 ;  /* 0x00006000ffffc9a7 */ /* 0x0007e20008300407 */
[----:B------:R-:W-:Y:S01]  /*4490*/  SYNCS.ARRIVE.TRANS64.RED.A1T0 RZ, [UR8], RZ ;  /* 0x000000ffffff79a7 */ /* 0x000fe20008100408 */
[----:B---3--:R-:W-:Y:S01]  /*44a0*/  @!P4 IMAD.X R0, RZ, RZ, R37, P0 ;  /* 0x000000ffff00c224 */ /* 0x008fe200000e0625 */
[----:B------:R-:W3:Y:S02]  /*44b0*/  SYNCS.PHASECHK.TRANS64.TRYWAIT P2, [UR7+0x88], R12 ;  /* 0x0000880cff0075a7 */ /* 0x000ee40008041107 */
[----:B--23--:R-:W-:Y:S05]  /*44c0*/  @!P2 BRA `(.L_x_77) ;  /* 0x0000004000cca947 */ /* 0x00cfea0003800000 */
.L_x_169:
        /* <DEDUP_REMOVED lines=8> */
[----:B------:R-:W-:Y:S01]  /*4550*/  @!UP1 UIADD3 UR24, UPT, UPT, UR7, 0x1200, URZ ;  /* 0x0000120007189890 */ /* 0x000fe2000fffe0ff */
[----:B------:R-:W-:Y:S01]  /*4560*/  VOTEU.ALL UP1, P4 ;  /* 0x0000000000ff7886 */ /* 0x000fe20002020000 */
[----:B------:R-:W-:Y:S01]  /*4570*/  UMOV UR27, UR35 ;  /* 0x00000023001b7c82 */ /* 0x000fe20008000000 */
[----:B------:R-:W-:Y:S02]  /*4580*/  UMOV UR28, UR36 ;  /* 0x00000024001c7c82 */ /* 0x000fe40008000000 */
[----:B------:R-:W-:Y:S01]  /*4590*/  IMAD.U32 R11, RZ, RZ, UR8 ;  /* 0x00000008ff0b7e24 */ /* 0x000fe2000f8e00ff */
[----:B------:R-:W-:Y:S01]  /*45a0*/  UPRMT UR8, UR37, 0x654, UR25 ;  /* 0x0000065425087896 */ /* 0x000fe20008000019 */
[----:B------:R-:W-:Y:S02]  /*45b0*/  IMAD.U32 R10, RZ, RZ, UR9 ;  /* 0x00000009ff0a7e24 */ /* 0x000fe4000f8e00ff */
[----:B------:R-:W-:Y:S01]  /*45c0*/  @!P4 IMAD.X R20, RZ, RZ, R37, P0 ;  /* 0x000000ffff14c224 */ /* 0x000fe200000e0625 */
[----:B------:R-:W-:Y:S02]  /*45d0*/  @!P4 R2UR UR15, R11 ;  /* 0x000000000b0fc2ca */ /* 0x000fe400000e0000 */
[----:B------:R-:W-:Y:S11]  /*45e0*/  @!P4 R2UR UR14, R10 ;  /* 0x000000000a0ec2ca */ /* 0x000ff600000e0000 */
[----:B------:R-:W-:Y:S02]  /*45f0*/  @!UPT UIADD3 URZ, UPT, UPT, URZ, URZ, URZ ;  /* 0x000000fffffff290 */ /* 0x000fe4000fffe0ff */
[----:B------:R2:W-:Y:S01]  /*4600*/  @!UP1 UTMALDG.3D [UR24], [UR14], desc[UR10] ;  /* 0x00000a180e0095b4 */ /* 0x0005e20008011000 */
[----:B------:R2:W-:Y:S01]  /*4610*/  @!P4 SYNCS.ARRIVE.TRANS64.RED.A0TR RZ, [UR7+0x68], R0 ;  /* 0x00006800ffffc9a7 */ /* 0x0005e20008300407 */
[----:B------:R-:W-:Y:S01]  /*4620*/  SYNCS.ARRIVE.TRANS64.RED.A1T0 RZ, [UR8], RZ ;  /* 0x000000ffffff79a7 */ /* 0x000fe20008100408 */
[----:B------:R-:W3:Y:S02]  /*4630*/  SYNCS.PHASECHK.TRANS64.TRYWAIT P2, [UR7+0x90], R12 ;  /* 0x0000900cff0075a7 */ /* 0x000ee40008041107 */
[----:B--23--:R-:W-:Y:S05]  /*4640*/  @!P2 BRA `(.L_x_78) ;  /* 0x000000400084a947 */ /* 0x00cfea0003800000 */
.L_x_171:
[----:B------:R-:W2:Y:S01]  /*4650*/  LDC.64 R14, c[0x0][0xb10] ;  /* 0x0002c400ff0e7b82 */ /* 0x000ea20000000a00 */
[----:B------:R-:W-:Y:S01]  /*4660*/  @!P4 R2UR UR8, R20 ;  /* 0x000000001408c2ca */ /* 0x000fe200000e0000 */
[----:B------:R-:W-:Y:S01]  /*4670*/  VOTEU.ALL UP1, P4 ;  /* 0x0000000000ff7886 */ /* 0x000fe20002020000 */
[----:B------:R-:W-:Y:S01]  /*4680*/  @!P4 R2UR UR9, R21 ;  /* 0x000000001509c2ca */ /* 0x000fe200000e0000 */
[----:B------:R-:W-:Y:S01]  /*4690*/  UMOV UR10, 0x0 ;  /* 0x00000000000a7882 */ /* 0x000fe20000000000 */
[----:B------:R-:W-:Y:S03]  /*46a0*/  UMOV UR11, 0x10000000 ;  /* 0x10000000000b7882 */ /* 0x000fe60000000000 */
[----:B------:R-:W3:Y:S01]  /*46b0*/  LDC.64 R10, c[0x0][0xb18] ;  /* 0x0002c600ff0a7b82 */ /* 0x000ee20000000a00 */
[----:B------:R-:W-:Y:S01]  /*46c0*/  @!UP1 UIADD3 UR18, UPT, UPT, UR34, 0x40, URZ ;  /* 0x0000004022129890 */ /* 0x000fe2000fffe0ff */
[----:B------:R-:W-:Y:S01]  /*46d0*/  @P3 SHF.R.U32.HI R24, RZ, 0x10, R29 ;  /* 0x00000010ff183819 */ /* 0x000fe2000001161d */
[----:B------:R-:W-:Y:S01]  /*46e0*/  @!UP1 UIADD3 UR16, UPT, UPT, UR7, 0x2200, URZ ;  /* 0x0000220007109890 */ /* 0x000fe2000fffe0ff */
[----:B------:R-:W-:Y:S01]  /*46f0*/  VIADD R27, R27, 0x1 ;  /* 0x000000011b1b7836 */ /* 0x000fe20000000000 */
[----:B------:R-:W-:Y:S03]  /*4700*/  VOTEU.ALL UP1, P4 ;  /* 0x0000000000ff7886 */ /* 0x000fe60002020000 */
[----:B------:R-:W5:Y:S01]  /*4710*/  @!P1 LDC R0, c[0x0][0xb20] ;  /* 0x0002c800ff009b82 */ /* 0x000f620000000800 */
[----:B------:R-:W-:Y:S01]  /*4720*/  UMOV UR19, UR35 ;  /* 0x0000002300137c82 */ /* 0x000fe20008000000 */
[----:B------:R-:W-:Y:S01]  /*4730*/  IMAD.U32 R21, RZ, RZ, UR8 ;  /* 0x00000008ff157e24 */ /* 0x000fe2000f8e00ff */
[----:B------:R-:W-:Y:S05]  /*4740*/  UMOV UR20, UR36 ;  /* 0x0000002400147c82 */ /* 0x000fea0008000000 */
[----:B-1----:R-:W1:Y:S01]  /*4750*/  @!P1 LDC R3, c[0x0][0xb0c] ;  /* 0x0002c300ff039b82 */ /* 0x002e620000000800 */
[----:B------:R-:W-:Y:S01]  /*4760*/  IMAD.U32 R20, RZ, RZ, UR9 ;  /* 0x00000009ff147e24 */ /* 0x000fe2000f8e00ff */
[----:B------:R-:W-:Y:S01]  /*4770*/  UPRMT UR8, UR37, 0x654, UR17 ;  /* 0x0000065425087896 */ /* 0x000fe20008000011 */
[----:B------:R-:W-:Y:S03]  /*4780*/  @!P4 R2UR UR15, R21 ;  /* 0x00000000150fc2ca */ /* 0x000fe600000e0000 */
[----:B------:R-:W-:Y:S01]  /*4790*/  @!P4 R2UR UR14, R20 ;  /* 0x00000000140ec2ca */ /* 0x000fe200000e0000 */
[----:B------:R-:W-:Y:S11]  /*47a0*/  @!P4 IMAD.MOV.U32 R20, RZ, RZ, 0x1000 ;  /* 0x00001000ff14c424 */ /* 0x000ff600078e00ff */
[----:B------:R-:W-:Y:S01]  /*47b0*/  @!UPT UIADD3 URZ, UPT, UPT, URZ, URZ, URZ ;  /* 0x000000fffffff290 */ /* 0x000fe2000fffe0ff */
[----:B------:R1:W-:Y:S01]  /*47c0*/  @!UP1 UTMALDG.3D [UR16], [UR14], desc[UR10] ;  /* 0x00000a100e0095b4 */ /* 0x0003e20008011000 */
[----:B------:R1:W-:Y:S02]  /*47d0*/  @!P4 SYNCS.ARRIVE.TRANS64.RED.A0TR RZ, [UR7+0x70], R20 ;  /* 0x00007014ffffc9a7 */ /* 0x0003e40008300407 */
[----:B-1----:R-:W-:Y:S01]  /*47e0*/  @!P1 ISETP.NE.AND P2, PT, R3, 0x1, PT ;  /* 0x000000010300980c */ /* 0x002fe20003f45270 */
[C---:B--2---:R-:W-:Y:S01]  /*47f0*/  @!P1 IMAD.HI.U32 R14, R13.reuse, R14, RZ ;  /* 0x0000000e0d0e9227 */ /* 0x044fe200078e00ff */
[----:B---3--:R-:W-:Y:S03]  /*4800*/  @!P1 ISETP.NE.AND P0, PT, R10, 0x1, PT ;  /* 0x000000010a00980c */ /* 0x008fe60003f05270 */
[C---:B------:R-:W-:Y:S01]  /*4810*/  @!P1 IMAD.HI.U32 R11, R8.reuse, R11, RZ ;  /* 0x0000000b080b9227 */ /* 0x040fe200078e00ff */
[----:B------:R-:W-:Y:S04]  /*4820*/  @!P1 SHF.R.U32.HI R14, RZ, R15, R14 ;  /* 0x0000000fff0e9219 */ /* 0x000fe8000001160e */
[----:B-----5:R-:W-:Y:S01]  /*4830*/  @!P1 SHF.R.U32.HI R9, RZ, R0, R11 ;  /* 0x00000000ff099219 */ /* 0x020fe2000001160b */
[----:B------:R-:W-:Y:S01]  /*4840*/  SYNCS.ARRIVE.TRANS64.RED.A1T0 RZ, [UR8], RZ ;  /* 0x000000ffffff79a7 */ /* 0x000fe20008100408 */
[----:B------:R-:W-:Y:S02]  /*4850*/  @!P1 SEL R14, R13, R14, !P2 ;  /* 0x0000000e0d0e9207 */ /* 0x000fe40005000000 */
[----:B------:R-:W-:Y:S01]  /*4860*/  @!P1 SEL R9, R8, R9, !P0 ;  /* 0x0000000908099207 */ /* 0x000fe20004000000 */
[----:B------:R-:W1:Y:S04]  /*4870*/  SYNCS.PHASECHK.TRANS64.TRYWAIT P5, [UR7+0x98], R12 ;  /* 0x0000980cff0075a7 */ /* 0x000e6800080a1107 */
[----:B------:R-:W-:Y:S02]  /*4880*/  @!P1 IMAD.IADD R0, R9, 0x1, -R14 ;  /* 0x0000000109009824 */ /* 0x000fe400078e0a0e */
[----:B------:R-:W-:Y:S02]  /*4890*/  @!P1 IMAD.IADD R9, R14, 0x1, -R9 ;  /* 0x000000010e099824 */ /* 0x000fe400078e0a09 */
[----:B------:R-:W-:Y:S02]  /*48a0*/  @!P1 IMAD R13, R0, R3, R13 ;  /* 0x00000003000d9224 */ /* 0x000fe400078e020d */
[----:B------:R-:W-:Y:S01]  /*48b0*/  @!P1 IMAD R8, R9, R10, R8 ;  /* 0x0000000a09089224 */ /* 0x000fe200078e0208 */
[----:B-1----:R-:W-:Y:S06]  /*48c0*/  @!P5 BRA `(.L_x_79) ;  /* 0x0000003c00fcd947 */ /* 0x002fec0003800000 */
.L_x_173:
[----:B-1----:R-:W-:Y:S01]  /*48d0*/  @!P4 IADD3 R3, P0, PT, R36, 0x580, RZ ;  /* 0x000005802403c810 */ /* 0x002fe20007f1e0ff */
[----:B------:R-:W-:Y:S01]  /*48e0*/  VOTEU.ALL UP1, P4 ;  /* 0x0000000000ff7886 */ /* 0x000fe20002020000 */
[----:B------:R-:W-:Y:S01]  /*48f0*/  UMOV UR18, 0x0 ;  /* 0x0000000000127882 */ /* 0x000fe20000000000 */
[----:B------:R-:W-:Y:S01]  /*4900*/  UMOV UR19, 0x10000000 ;  /* 0x1000000000137882 */ /* 0x000fe20000000000 */
[----:B------:R-:W-:Y:S01]  /*4910*/  @!P4 R2UR UR9, R3 ;  /* 0x000000000309c2ca */ /* 0x000fe200000e0000 */
[----:B------:R-:W-:Y:S01]  /*4920*/  @!P4 IMAD.X R0, RZ, RZ, R37, P0 ;  /* 0x000000ffff00c224 */ /* 0x000fe200000e0625 */
[----:B------:R-:W-:Y:S01]  /*4930*/  @!UP1 UIADD3 UR10, UPT, UPT, UR34, 0x60, URZ ;  /* 0x00000060220a9890 */ /* 0x000fe2000fffe0ff */
[----:B------:R-:W-:Y:S01]  /*4940*/  ISETP.NE.AND P0, PT, R27, 0x2, PT ;  /* 0x000000021b00780c */ /* 0x000fe20003f05270 */
[----:B------:R-:W-:Y:S01]  /*4950*/  UMOV UR11, UR35 ;  /* 0x00000023000b7c82 */ /* 0x000fe20008000000 */
[----:B------:R-:W-:Y:S01]  /*4960*/  UMOV UR12, UR36 ;  /* 0x00000024000c7c82 */ /* 0x000fe20008000000 */
[----:B------:R-:W-:Y:S01]  /*4970*/  @!P4 R2UR UR8, R0 ;  /* 0x000000000008c2ca */ /* 0x000fe200000e0000 */
[----:B------:R-:W-:Y:S01]  /*4980*/  IMAD.IADD R20, R8, 0x1, R58 ;  /* 0x0000000108147824 */ /* 0x000fe200078e023a */
[----:B------:R-:W-:Y:S01]  /*4990*/  @P3 R2UR UR36, R24 ;  /* 0x00000000182432ca */ /* 0x000fe200000e0000 */
[----:B------:R-:W-:Y:S01]  /*49a0*/  IMAD.IADD R21, R13, 0x1, R60 ;  /* 0x000000010d157824 */ /* 0x000fe200078e023c */
[----:B------:R-:W-:Y:S02]  /*49b0*/  SEL R0, RZ, 0x1, P0 ;  /* 0x00000001ff007807 */ /* 0x000fe40000000000 */
[----:B------:R-:W-:Y:S01]  /*49c0*/  LOP3.LUT R32, R32, 0x1, RZ, 0x3c, !PT ;  /* 0x0000000120207812 */ /* 0x000fe200078e3cff */
[----:B------:R-:W-:Y:S01]  /*49d0*/  IMAD.U32 R10, RZ, RZ, UR9 ;  /* 0x00000009ff0a7e24 */ /* 0x000fe2000f8e00ff */
[----:B------:R-:W-:Y:S01]  /*49e0*/  @!UP1 UIADD3 UR9, UPT, UPT, UR7, 0x78, URZ ;  /* 0x0000007807099890 */ /* 0x000fe2000fffe0ff */
[----:B------:R-:W-:Y:S02]  /*49f0*/  LOP3.LUT R25, R25, R0, RZ, 0x3c, !PT ;  /* 0x0000000019197212 */ /* 0x000fe400078e3cff */
[----:B------:R-:W-:Y:S02]  /*4a00*/  SEL R27, R27, RZ, P0 ;  /* 0x000000ff1b1b7207 */ /* 0x000fe40000000000 */
[----:B------:R-:W-:Y:S01]  /*4a10*/  IMAD.U32 R11, RZ, RZ, UR8 ;  /* 0x00000008ff0b7e24 */ /* 0x000fe2000f8e00ff */
[----:B------:R-:W-:Y:S01]  /*4a20*/  @!P4 R2UR UR14, R10 ;  /* 0x000000000a0ec2ca */ /* 0x000fe200000e0000 */
[----:B------:R-:W-:Y:S01]  /*4a30*/  @!UP1 UIADD3 UR8, UPT, UPT, UR7, 0x3200, URZ ;  /* 0x0000320007089890 */ /* 0x000fe2000fffe0ff */
[----:B------:R-:W-:Y:S02]  /*4a40*/  VOTEU.ALL UP1, P4 ;  /* 0x0000000000ff7886 */ /* 0x000fe40002020000 */
[----:B------:R-:W-:Y:S11]  /*4a50*/  @!P4 R2UR UR15, R11 ;  /* 0x000000000b0fc2ca */ /* 0x000ff600000e0000 */
[----:B------:R-:W-:Y:S02]  /*4a60*/  @!UPT UIADD3 URZ, UPT, UPT, URZ, URZ, URZ ;  /* 0x000000fffffff290 */ /* 0x000fe4000fffe0ff */
[----:B------:R2:W-:Y:S01]  /*4a70*/  @!UP1 UTMALDG.3D [UR8], [UR14], desc[UR18] ;  /* 0x000012080e0095b4 */ /* 0x0005e20008011000 */
[----:B------:R2:W-:Y:S01]  /*4a80*/  @!P4 SYNCS.ARRIVE.TRANS64.RED.A0TR RZ, [UR7+0x78], R23 ;  /* 0x00007817ffffc9a7 */ /* 0x0005e20008300407 */
[----:B------:R-:W-:Y:S01]  /*4a90*/  UPLOP3.LUT UP1, UPT, UPT, UPT, UPT, 0x80, 0x8 ;  /* 0x000000000008789c */ /* 0x000fe20003f2f070 */
[----:B------:R-:W-:Y:S01]  /*4aa0*/  SYNCS.ARRIVE.TRANS64.RED.A1T0 RZ, [UR13], RZ ;  /* 0x000000ffffff79a7 */ /* 0x000fe2000810040d */
[----:B------:R-:W-:Y:S09]  /*4ab0*/  @P3 BRA `(.L_x_80) ;  /* 0xfffffff000943947 */ /* 0x000ff2000383ffff */
[----:B------:R-:W-:-:S04]  /*4ac0*/  SHF.L.U32 R3, R32, 0x1f, RZ ;  /* 0x0000001f20037819 */ /* 0x000fc800000006ff */
[----:B------:R-:W1:Y:S02]  /*4ad0*/  SYNCS.PHASECHK.TRANS64.TRYWAIT P0, [UR7+0x80], R3 ;  /* 0x00008003ff0075a7 */ /* 0x000e640008001107 */
[----:B-1----:R-:W-:Y:S05]  /*4ae0*/  @!P0 BRA `(.L_x_81) ;  /* 0x0000003c008c8947 */ /* 0x002fea0003800000 */
.L_x_175:
[----:B------:R-:W3:Y:S02]  /*4af0*/  SYNCS.PHASECHK.TRANS64.TRYWAIT P0, [UR7+0x88], R3 ;  /* 0x00008803ff0075a7 */ /* 0x000ee40008001107 */
[----:B---3--:R-:W-:Y:S05]  /*4b00*/  @!P0 BRA `(.L_x_82) ;  /* 0x0000003c009c8947 */ /* 0x008fea0003800000 */
.L_x_177:
[----:B------:R-:W3:Y:S02]  /*4b10*/  SYNCS.PHASECHK.TRANS64.TRYWAIT P0, [UR7+0x90], R3 ;  /* 0x00009003ff0075a7 */ /* 0x000ee40008001107 */
[----:B---3--:R-:W-:Y:S05]  /*4b20*/  @!P0 BRA `(.L_x_83) ;  /* 0x0000003c00ac8947 */ /* 0x008fea0003800000 */
.L_x_179:
[----:B-1----:R-:W-:-:S07]  /*4b30*/  MOV R0, UR7 ;  /* 0x0000000700007c02 */ /* 0x002fce0008000f00 */
.L_x_84:
[----:B-1----:R-:W-:-:S04]  /*4b40*/  SHF.L.U32 R3, R32, 0x1f, RZ ;  /* 0x0000001f20037819 */ /* 0x002fc800000006ff */
[----:B------:R1:W3:Y:S03]  /*4b50*/  SYNCS.PHASECHK.TRANS64.TRYWAIT P0, [R0+URZ+0x98], R3 ;  /* 0x00009803000075a7 */ /* 0x0002e600080011ff */
[----:B---3--:R-:W-:Y:S05]  /*4b60*/  @!P0 NANOSLEEP.SYNCS 0x989680 ;  /* 0x009896800000895d */ /* 0x008fea0003900000 */
[----:B------:R-:W3:Y:S02]  /*4b70*/  @!P0 SYNCS.PHASECHK.TRANS64 P0, [R0+URZ+0x98], R3 ;  /* 0x00009803000085a7 */ /* 0x000ee400080010ff */
[----:B--23--:R-:W-:Y:S05]  /*4b80*/  @P0 EXIT ;  /* 0x000000000000094d */ /* 0x00cfea0003800000 */
[----:B------:R-:W-:Y:S05]  /*4b90*/  BRA `(.L_x_84) ;  /* 0xfffffffc00e87947 */ /* 0x000fea000383ffff */
.L_x_69:
[----:B------:R-:W-:-:S06]  /*4ba0*/  UISETP.GE.AND UP1, UPT, UR8, 0x4, UPT ;  /* 0x000000040800788c */ /* 0x000fcc000bf26270 */
[----:B------:R-:W-:-:S13]  /*4bb0*/  PLOP3.LUT P0, PT, PT, PT, UP1, 0x80, 0x8 ;  /* 0x000000000008781c */ /* 0x000fda0003f0f018 */
[----:B------:R-:W-:Y:S05]  /*4bc0*/  @!P0 EXIT ;  /* 0x000000000000894d */ /* 0x000fea0003800000 */
[----:B------:R-:W-:Y:S01]  /*4bd0*/  BAR.SYNC.DEFER_BLOCKING 0x6, 0xa0 ;  /* 0x0182800000007b1d */ /* 0x000fe20000010000 */
[C---:B------:R-:W-:Y:S01]  /*4be0*/  IMAD.SHL.U32 R7, R72.reuse, 0x20, RZ ;  /* 0x0000002048077824 */ /* 0x040fe200078e00ff */
[C---:B------:R-:W-:Y:S01]  /*4bf0*/  LOP3.LUT P0, RZ, R72.reuse, 0x4, RZ, 0xc0, !PT ;  /* 0x0000000448ff7812 */ /* 0x040fe2000780c0ff */
[C---:B------:R-:W-:Y:S01]  /*4c00*/  IMAD.SHL.U32 R64, R72.reuse, 0x10, RZ ;  /* 0x0000001048407824 */ /* 0x040fe200078e00ff */
[----:B------:R-:W-:Y:S01]  /*4c10*/  CS2R R68, SRZ ;  /* 0x0000000000447805 */ /* 0x000fe2000001ff00 */
[C---:B------:R-:W-:Y:S01]  /*4c20*/  IMAD.SHL.U32 R5, R72.reuse, 0x4, RZ ;  /* 0x0000000448057824 */ /* 0x040fe200078e00ff */
[----:B------:R-:W-:Y:S02]  /*4c30*/  UMOV UR48, 0x400 ;  /* 0x0000040000307882 */ /* 0x000fe40000000000 */
[----:B------:R-:W1:Y:S01]  /*4c40*/  LDC R63, c[0x0][0x370] ;  /* 0x0000dc00ff3f7b82 */ /* 0x000e620000000800 */
[----:B------:R-:W-:Y:S01]  /*4c50*/  ULEA UR48, UR37, UR48, 0x18 ;  /* 0x0000003025307291 */ /* 0x000fe2000f8ec0ff */
[----:B------:R-:W-:Y:S01]  /*4c60*/  LOP3.LUT R0, R7, 0xc0, RZ, 0xc0, !PT ;  /* 0x000000c007007812 */ /* 0x000fe200078ec0ff */
[----:B------:R-:W-:Y:S01]  /*4c70*/  IMAD.U32 R32, R72, 0x10000, RZ ;  /* 0x0001000048207824 */ /* 0x000fe200078e00ff */
[----:B------:R-:W-:Y:S01]  /*4c80*/  LOP3.LUT R64, R64, 0x600, RZ, 0xc0, !PT ;  /* 0x0000060040407812 */ /* 0x000fe200078ec0ff */
[----:B------:R-:W-:Y:S01]  /*4c90*/  UIADD3 UR4, UPT, UPT, UR48, 0x200, URZ ;  /* 0x0000020030047890 */ /* 0x000fe2000fffe0ff */
[----:B------:R-:W-:Y:S01]  /*4ca0*/  LOP3.LUT R5, R0, 0x18, R5, 0xf8, !PT ;  /* 0x0000001800057812 */ /* 0x000fe200078ef805 */
[----:B------:R-:W-:Y:S01]  /*4cb0*/  IMAD.MOV.U32 R71, RZ, RZ, 0x20 ;  /* 0x00000020ff477424 */ /* 0x000fe200078e00ff */
[----:B------:R-:W2:Y:S01]  /*4cc0*/  LDC R28, c[0x0][0xb0c] ;  /* 0x0002c300ff1c7b82 */ /* 0x000ea20000000800 */
[----:B------:R-:W-:Y:S01]  /*4cd0*/  SHF.R.U32.HI R0, RZ, 0x1, R72 ;  /* 0x00000001ff007819 */ /* 0x000fe20000011648 */
[----:B------:R-:W-:Y:S01]  /*4ce0*/  IMAD.MOV.U32 R70, RZ, RZ, 0x1 ;  /* 0x00000001ff467424 */ /* 0x000fe200078e00ff */
[--C-:B------:R-:W-:Y:S01]  /*4cf0*/  LOP3.LUT R64, R64, 0x20, R7.reuse, 0xf8, !PT ;  /* 0x0000002040407812 */ /* 0x100fe200078ef807 */
[----:B------:R-:W-:Y:S01]  /*4d00*/  IMAD.MOV.U32 R30, RZ, RZ, RZ ;  /* 0x000000ffff1e7224 */ /* 0x000fe200078e00ff */
[----:B------:R-:W-:Y:S01]  /*4d10*/  LOP3.LUT R32, R32, 0x600000, RZ, 0xc0, !PT ;  /* 0x0060000020207812 */ /* 0x000fe200078ec0ff */
[----:B------:R-:W-:Y:S01]  /*4d20*/  IMAD.MOV.U32 R75, RZ, RZ, RZ ;  /* 0x000000ffff4b7224 */ /* 0x000fe200078e00ff */
[----:B------:R-:W-:Y:S01]  /*4d30*/  LOP3.LUT R5, R5, 0x8, R0, 0x78, !PT ;  /* 0x0000000805057812 */ /* 0x000fe200078e7800 */
[----:B------:R-:W4:Y:S01]  /*4d40*/  LDC R61, c[0x0][0xb20] ;  /* 0x0002c800ff3d7b82 */ /* 0x000f220000000800 */
[----:B------:R-:W3:Y:S01]  /*4d50*/  LDS R3, [UR48+0x160] ;  /* 0x00016030ff037984 */ /* 0x000ee20008000800 */
[----:B------:R-:W-:Y:S01]  /*4d60*/  LOP3.LUT R64, R64, 0x100, R7, 0xf8, !PT ;  /* 0x0000010040407812 */ /* 0x000fe200078ef807 */
[----:B------:R-:W-:Y:S01]  /*4d70*/  IMAD.U32 R66, RZ, RZ, UR4 ;  /* 0x00000004ff427e24 */ /* 0x000fe2000f8e00ff */
[----:B------:R-:W-:Y:S01]  /*4d80*/  LOP3.LUT R72, R72, 0x60, RZ, 0xc0, !PT ;  /* 0x0000006048487812 */ /* 0x000fe200078ec0ff */
[----:B------:R-:W1:Y:S01]  /*4d90*/  LDCU.64 UR52, c[0x0][0x348] ;  /* 0x00006900ff3477ac */ /* 0x000e620008000a00 */
[----:B------:R-:W-:-:S02]  /*4da0*/  LOP3.LUT R64, R64, R5, RZ, 0xfc, !PT ;  /* 0x0000000540407212 */ /* 0x000fc400078efcff */
[----:B------:R-:W1:Y:S01]  /*4db0*/  LDC R27, c[0x0][0xb30] ;  /* 0x0002cc00ff1b7b82 */ /* 0x000e620000000800 */
[----:B------:R-:W-:Y:S01]  /*4dc0*/  SEL R71, R71, 0xffffffe0, !P0 ;  /* 0xffffffe047477807 */ /* 0x000fe20004000000 */
[----:B------:R-:W1:Y:S01]  /*4dd0*/  LDCU.64 UR38, c[0x0][0x888] ;  /* 0x00011100ff2677ac */ /* 0x000e620008000a00 */
[----:B------:R-:W1:Y:S05]  /*4de0*/  LDCU.64 UR44, c[0x0][0x890] ;  /* 0x00011200ff2c77ac */ /* 0x000e6a0008000a00 */
[----:B------:R-:W1:Y:S01]  /*4df0*/  LDC.64 R56, c[0x0][0xb10] ;  /* 0x0002c400ff387b82 */ /* 0x000e620000000a00 */
[----:B------:R-:W-:Y:S01]  /*4e00*/  UMOV UR49, URZ ;  /* 0x000000ff00317c82 */ /* 0x000fe20008000000 */
[----:B------:R-:W-:-:S06]  /*4e10*/  UMOV UR51, URZ ;  /* 0x000000ff00337c82 */ /* 0x000fcc0008000000 */
[----:B------:R-:W1:Y:S08]  /*4e20*/  LDC.64 R24, c[0x0][0xb18] ;  /* 0x0002c600ff187b82 */ /* 0x000e700000000a00 */
[----:B------:R-:W1:Y:S08]  /*4e30*/  LDC.64 R22, c[0x0][0xb28] ;  /* 0x0002ca00ff167b82 */ /* 0x000e700000000a00 */
[----:B------:R-:W1:Y:S01]  /*4e40*/  LDC.64 R54, c[0x0][0x8b0] ;  /* 0x00022c00ff367b82 */ /* 0x000e620000000a00 */
[----:B---3--:R-:W-:-:S07]  /*4e50*/  IMAD.IADD R32, R3, 0x1, R32 ;  /* 0x0000000103207824 */ /* 0x008fce00078e0220 */
[----:B------:R-:W3:Y:S08]  /*4e60*/  LDC.64 R52, c[0x0][0x8a8] ;  /* 0x00022a00ff347b82 */ /* 0x000ef00000000a00 */
[----:B--2-4-:R-:W1:Y:S02]  /*4e70*/  LDC R62, c[0x0][0x374] ;  /* 0x0000dd00ff3e7b82 */ /* 0x014e640000000800 */
.L_x_128:
[C---:B------:R-:W-:Y:S02]  /*4e80*/  LEA R0, R75.reuse, UR48, 0x3 ;  /* 0x000000304b007c11 */ /* 0x040fe4000f8e18ff */
[----:B------:R-:W-:Y:S02]  /*4e90*/  SHF.L.U32 R3, R68, 0x1f, RZ ;  /* 0x0000001f44037819 */ /* 0x000fe400000006ff */
[----:B------:R-:W-:Y:S02]  /*4ea0*/  LEA R16, R75, UR48, 0x4 ;  /* 0x000000304b107c11 */ /* 0x000fe4000f8e20ff */
[----:B------:R-:W2:Y:S02]  /*4eb0*/  SYNCS.PHASECHK.TRANS64.TRYWAIT P0, [R0+URZ+0xb0], R3 ;  /* 0x0000b003000075a7 */ /* 0x000ea400080011ff */
[----:B-12---:R-:W-:Y:S05]  /*4ec0*/  @!P0 BRA `(.L_x_85) ;  /* 0x0000003800dc8947 */ /* 0x006fea0003800000 */
.L_x_180:
[----:B------:R-:W4:Y:S01]  /*4ed0*/  LDC.64 R12, c[0x0][0xb10] ;  /* 0x0002c400ff0c7b82 */ /* 0x000f220000000a00 */
[----:B------:R-:W3:Y:S01]  /*4ee0*/  LDS.128 R16, [R16+0x140] ;  /* 0x0001400010107984 */ /* 0x000ee20000000c00 */
[----:B-1----:R-:W-:Y:S01]  /*4ef0*/  ISETP.NE.AND P1, PT, R27, 0x1, PT ;  /* 0x000000011b00780c */ /* 0x002fe20003f25270 */
[----:B--2---:R-:W-:Y:S01]  /*4f00*/  VIADD R0, R0, 0xc0 ;  /* 0x000000c000007836 */ /* 0x004fe20000000000 */
[----:B------:R-:W-:Y:S04]  /*4f10*/  ISETP.GE.AND P0, PT, R26, 0x1, PT ;  /* 0x000000011a00780c */ /* 0x000fe80003f06270 */
[----:B------:R-:W1:Y:S01]  /*4f20*/  LDC.64 R10, c[0x0][0xb18] ;  /* 0x0002c600ff0a7b82 */ /* 0x000e620000000a00 */
[----:B------:R-:W-:Y:S01]  /*4f30*/  PRMT R0, RZ, 0x654, R0 ;  /* 0x00000654ff007816 */ /* 0x000fe20000000000 */
[----:B------:R-:W-:Y:S01]  /*4f40*/  @!PT LDS RZ, [RZ] ;  /* 0x00000000fffff984 */ /* 0x000fe20000000800 */
[----:B------:R-:W-:Y:S01]  /*4f50*/  @!PT LDS RZ, [RZ] ;  /* 0x00000000fffff984 */ /* 0x000fe20000000800 */
[----:B------:R-:W-:Y:S01]  /*4f60*/  @!PT LDS RZ, [RZ] ;  /* 0x00000000fffff984 */ /* 0x000fe20000000800 */
[----:B------:R-:W-:Y:S01]  /*4f70*/  @!PT LDS RZ, [RZ] ;  /* 0x00000000fffff984 */ /* 0x000fe20000000800 */
[----:B------:R2:W-:Y:S06]  /*4f80*/  MEMBAR.ALL.CTA ;  /* 0x0000000000007992 */ /* 0x0005ec0000008000 */
[----:B--2---:R-:W2:Y:S01]  /*4f90*/  FENCE.VIEW.ASYNC.S ;  /* 0x00000000000073c6 */ /* 0x004ea20000000000 */
[----:B------:R-:W1:Y:S08]  /*4fa0*/  @!P1 LDC R14, c[0x0][0xb20] ;  /* 0x0002c800ff0e9b82 */ /* 0x000e700000000800 */
[----:B------:R-:W1:Y:S01]  /*4fb0*/  @!P1 LDC R9, c[0x0][0xb0c] ;  /* 0x0002c300ff099b82 */ /* 0x000e620000000800 */
[----:B--2---:R2:W-:Y:S01]  /*4fc0*/  SYNCS.ARRIVE.TRANS64.RED.A1T0 RZ, [R0+URZ], RZ ;  /* 0x000000ff00ff79a7 */ /* 0x0045e200081004ff */
[----:B---3--:R-:W-:Y:S04]  /*4fd0*/  LOP3.LUT P4, RZ, R18, 0x1, RZ, 0xc0, !PT ;  /* 0x0000000112ff7812 */ /* 0x008fe8000788c0ff */
[----:B------:R-:W-:Y:S09]  /*4fe0*/  P2R R73, PR, RZ, 0x10 ;  /* 0x00000010ff497803 */ /* 0x000ff20000000000 */
[----:B------:R-:W-:Y:S02]  /*4ff0*/  @P4 MOV R31, R16 ;  /* 0x00000010001f4202 */ /* 0x000fe40000000f00 */
[----:B------:R-:W-:Y:S01]  /*5000*/  @P4 LOP3.LUT R29, R17, 0xffff, RZ, 0xc0, !PT ;  /* 0x0000ffff111d4812 */ /* 0x000fe200078ec0ff */
[----:B--2-4-:R-:W-:Y:S06]  /*5010*/  @!P0 BRA `(.L_x_86) ;  /* 0x0000000000a48947 */ /* 0x014fec0003800000 */
[----:B------:R-:W-:Y:S01]  /*5020*/  IMAD.HI.U32 R36, R62, R25, RZ ;  /* 0x000000193e247227 */ /* 0x000fe200078e00ff */
[----:B------:R-:W-:Y:S02]  /*5030*/  ISETP.NE.AND P0, PT, R24, 0x1, PT ;  /* 0x000000011800780c */ /* 0x000fe40003f05270 */
[----:B------:R-:W-:Y:S01]  /*5040*/  ISETP.NE.AND P2, PT, R26, 0x1, PT ;  /* 0x000000011a00780c */ /* 0x000fe20003f45270 */
[-C--:B------:R-:W-:Y:S01]  /*5050*/  IMAD.HI.U32 R34, R63, R56.reuse, RZ ;  /* 0x000000383f227227 */ /* 0x080fe200078e00ff */
[----:B------:R-:W-:Y:S02]  /*5060*/  SHF.R.U32.HI R37, RZ, R61, R36 ;  /* 0x0000003dff257219 */ /* 0x000fe40000011624 */
[----:B------:R-:W-:Y:S01]  /*5070*/  ISETP.NE.AND P3, PT, R28, 0x1, PT ;  /* 0x000000011c00780c */ /* 0x000fe20003f65270 */
[----:B------:R-:W-:Y:S01]  /*5080*/  IMAD.HI.U32 R40, R29, R25, RZ ;  /* 0x000000191d287227 */ /* 0x000fe200078e00ff */
[----:B------:R-:W-:Y:S02]  /*5090*/  SHF.R.U32.HI R34, RZ, R57, R34 ;  /* 0x00000039ff227219 */ /* 0x000fe40000011622 */
[----:B------:R-:W-:Y:S01]  /*50a0*/  SEL R3, R62, R37, !P0 ;  /* 0x000000253e037207 */ /* 0x000fe20004000000 */
[----:B------:R-:W-:Y:S01]  /*50b0*/  IMAD.HI.U32 R38, R31, R56, RZ ;  /* 0x000000381f267227 */ /* 0x000fe200078e00ff */
[----:B------:R-:W-:Y:S03]  /*50c0*/  SEL R7, R63, R34, !P3 ;  /* 0x000000223f077207 */ /* 0x000fe60005800000 */
[-C--:B------:R-:W-:Y:S01]  /*50d0*/  IMAD.HI.U32 R34, R3, R22.reuse, RZ ;  /* 0x0000001603227227 */ /* 0x080fe200078e00ff */
[----:B------:R-:W-:Y:S03]  /*50e0*/  SHF.R.U32.HI R38, RZ, R57, R38 ;  /* 0x00000039ff267219 */ /* 0x000fe60000011626 */
[----:B------:R-:W-:Y:S01]  /*50f0*/  IMAD.HI.U32 R36, R7, R22, RZ ;  /* 0x0000001607247227 */ /* 0x000fe200078e00ff */
[----:B------:R-:W-:Y:S02]  /*5100*/  @P2 SHF.R.U32.HI R3, RZ, R23, R34 ;  /* 0x00000017ff032219 */ /* 0x000fe40000011622 */
[----:B------:R-:W-:Y:S02]  /*5110*/  SHF.R.U32.HI R34, RZ, R61, R40 ;  /* 0x0000003dff227219 */ /* 0x000fe40000011628 */
[----:B------:R-:W-:Y:S01]  /*5120*/  @P2 SHF.R.U32.HI R7, RZ, R23, R36 ;  /* 0x00000017ff072219 */ /* 0x000fe20000011624 */
[C---:B------:R-:W-:Y:S01]  /*5130*/  IMAD R2, R26.reuse, R3, RZ ;  /* 0x000000031a027224 */ /* 0x040fe200078e02ff */
[----:B------:R-:W-:Y:S02]  /*5140*/  SEL R5, R29, R34, !P0 ;  /* 0x000000221d057207 */ /* 0x000fe40004000000 */
[----:B------:R-:W-:Y:S01]  /*5150*/  SEL R3, R31, R38, !P3 ;  /* 0x000000261f037207 */ /* 0x000fe20005800000 */
[----:B------:R-:W-:Y:S01]  /*5160*/  IMAD R4, R26, R7, RZ ;  /* 0x000000071a047224 */ /* 0x000fe200078e02ff */
[C---:B------:R-:W-:Y:S01]  /*5170*/  ISETP.GE.AND P0, PT, R5.reuse, R2, PT ;  /* 0x000000020500720c */ /* 0x040fe20003f06270 */
[----:B------:R-:W-:Y:S03]  /*5180*/  IMAD.HI.U32 R6, R5, R22, RZ ;  /* 0x0000001605067227 */ /* 0x000fe600078e00ff */
[----:B------:R-:W-:Y:S01]  /*5190*/  ISETP.GE.OR P0, PT, R3, R4, P0 ;  /* 0x000000040300720c */ /* 0x000fe20000706670 */
[----:B------:R-:W-:Y:S01]  /*51a0*/  IMAD.MOV R4, RZ, RZ, -R3 ;  /* 0x000000ffff047224 */ /* 0x000fe200078e0a03 */
[-C--:B------:R-:W-:Y:S03]  /*51b0*/  SHF.R.U32.HI R6, RZ, R23.reuse, R6 ;  /* 0x00000017ff067219 */ /* 0x080fe60000011606 */
[----:B------:R-:W-:Y:S01]  /*51c0*/  IMAD R31, R28, R4, R31 ;  /* 0x000000041c1f7224 */ /* 0x000fe200078e021f */
[----:B------:R-:W-:Y:S05]  /*51d0*/  SEL R15, R5, R6, !P2 ;  /* 0x00000006050f7207 */ /* 0x000fea0005000000 */
[----:B------:R-:W-:Y:S02]  /*51e0*/  IMAD.MOV R6, RZ, RZ, -R15 ;  /* 0x000000ffff067224 */ /* 0x000fe400078e0a0f */
[C---:B------:R-:W-:Y:S04]  /*51f0*/  @!P0 IMAD.HI.U32 R2, R3.reuse, R22, RZ ;  /* 0x0000001603028227 */ /* 0x040fe800078e00ff */
[----:B------:R-:W-:Y:S01]  /*5200*/  IMAD R6, R26, R6, R5 ;  /* 0x000000061a067224 */ /* 0x000fe200078e0205 */
[----:B------:R-:W-:Y:S04]  /*5210*/  @!P0 SHF.R.U32.HI R2, RZ, R23, R2 ;  /* 0x00000017ff028219 */ /* 0x000fe80000011602 */
[----:B------:R-:W-:Y:S02]  /*5220*/  @!P0 SEL R0, R3, R2, !P2 ;  /* 0x0000000203008207 */ /* 0x000fe40005000000 */
[----:B------:R-:W-:Y:S02]  /*5230*/  IADD3 R2, PT, PT, -R5, RZ, RZ ;  /* 0x000000ff05027210 */ /* 0x000fe40007ffe1ff */
[----:B------:R-:W-:Y:S01]  /*5240*/  @!P0 IADD3 R8, PT, PT, R15, -R0, RZ ;  /* 0x800000000f088210 */ /* 0x000fe20007ffe0ff */
[----:B------:R-:W-:Y:S02]  /*5250*/  @!P0 IMAD R0, R7, R6, R0 ;  /* 0x0000000607008224 */ /* 0x000fe400078e0200 */
[----:B------:R-:W-:Y:S02]  /*5260*/  IMAD R29, R24, R2, R29 ;  /* 0x00000002181d7224 */ /* 0x000fe400078e021d */
[----:B------:R-:W-:Y:S02]  /*5270*/  @!P0 IMAD R5, R8, R26, R3 ;  /* 0x0000001a08058224 */ /* 0x000fe400078e0203 */
[----:B------:R-:W-:Y:S04]  /*5280*/  @!P0 IMAD.MOV.U32 R3, RZ, RZ, R0 ;  /* 0x000000ffff038224 */ /* 0x000fe800078e0000 */
[----:B------:R-:W-:Y:S02]  /*5290*/  IMAD R31, R3, R28, R31 ;  /* 0x0000001c031f7224 */ /* 0x000fe400078e021f */
[----:B------:R-:W-:Y:S07]  /*52a0*/  IMAD R29, R5, R24, R29 ;  /* 0x00000018051d7224 */ /* 0x000fee00078e021d */
.L_x_86:
[----:B-1----:R-:W-:Y:S01]  /*52b0*/  @!P1 ISETP.NE.AND P0, PT, R10, 0x1, PT ;  /* 0x000000010a00980c */ /* 0x002fe20003f05270 */
[----:B------:R-:W-:Y:S01]  /*52c0*/  @!P1 IMAD.HI.U32 R3, R29, R11, RZ ;  /* 0x0000000b1d039227 */ /* 0x000fe200078e00ff */
[----:B------:R-:W-:Y:S01]  /*52d0*/  R2UR UR42, R21 ;  /* 0x00000000152a72ca */ /* 0x000fe200000e0000 */
[----:B------:R-:W-:Y:S01]  /*52e0*/  BSSY.RECONVERGENT B6, `(.L_x_87) ;  /* 0x0000031000067945 */ /* 0x000fe20003800200 */
[----:B------:R-:W-:Y:S01]  /*52f0*/  R2UR UR41, R20 ;  /* 0x00000000142972ca */ /* 0x000fe200000e0000 */
[----:B------:R-:W-:Y:S01]  /*5300*/  @!P1 IMAD.HI.U32 R0, R31, R12, RZ ;  /* 0x0000000c1f009227 */ /* 0x000fe200078e00ff */
[----:B------:R-:W-:Y:S02]  /*5310*/  @!P1 SHF.R.U32.HI R2, RZ, R14, R3 ;  /* 0x0000000eff029219 */ /* 0x000fe40000011603 */
[----:B------:R-:W-:Y:S01]  /*5320*/  @!P1 ISETP.NE.AND P2, PT, R9, 0x1, PT ;  /* 0x000000010900980c */ /* 0x000fe20003f45270 */
[----:B------:R-:W-:Y:S01]  /*5330*/  VIADD R75, R75, 0x1 ;  /* 0x000000014b4b7836 */ /* 0x000fe20000000000 */
[----:B------:R-:W-:Y:S02]  /*5340*/  @!P1 SEL R2, R29, R2, !P0 ;  /* 0x000000021d029207 */ /* 0x000fe40004000000 */
[----:B------:R-:W-:Y:S02]  /*5350*/  @!P1 SHF.R.U32.HI R0, RZ, R13, R0 ;  /* 0x0000000dff009219 */ /* 0x000fe40000011600 */
[----:B------:R-:W-:Y:S01]  /*5360*/  LOP3.LUT P0, RZ, R66, 0x1b0, RZ, 0xc0, !PT ;  /* 0x000001b042ff7812 */ /* 0x000fe2000780c0ff */
[----:B------:R-:W-:Y:S01]  /*5370*/  USHF.L.U32 UR42, UR42, 0x6, URZ ;  /* 0x000000062a2a7899 */ /* 0x000fe200080006ff */
[----:B------:R-:W-:Y:S01]  /*5380*/  @!P1 SEL R3, R31, R0, !P2 ;  /* 0x000000001f039207 */ /* 0x000fe20005000000 */
[----:B------:R-:W-:Y:S01]  /*5390*/  USHF.L.U32 UR41, UR41, 0x7, URZ ;  /* 0x0000000729297899 */ /* 0x000fe200080006ff */
[----:B------:R-:W-:Y:S03]  /*53a0*/  @P4 SHF.R.U32.HI R67, RZ, 0x10, R17 ;  /* 0x00000010ff434819 */ /* 0x000fe60000011611 */
[----:B------:R-:W-:Y:S02]  /*53b0*/  @!P1 IMAD.IADD R0, R2, 0x1, -R3 ;  /* 0x0000000102009824 */ /* 0x000fe400078e0a03 */
[----:B------:R-:W-:Y:S02]  /*53c0*/  @!P1 IMAD.IADD R2, R3, 0x1, -R2 ;  /* 0x0000000103029824 */ /* 0x000fe400078e0a02 */
[----:B------:R-:W-:Y:S02]  /*53d0*/  @!P1 IMAD R31, R0, R9, R31 ;  /* 0x00000009001f9224 */ /* 0x000fe400078e021f */
[----:B------:R-:W-:Y:S01]  /*53e0*/  @!P1 IMAD R29, R2, R10, R29 ;  /* 0x0000000a021d9224 */ /* 0x000fe200078e021d */
[----:B------:R-:W-:Y:S06]  /*53f0*/  @!P0 BRA `(.L_x_88) ;  /* 0x00000000007c8947 */ /* 0x000fec0003800000 */
[----:B------:R-:W1:Y:S01]  /*5400*/  LDCU.64 UR8, c[0x4][0x80] ;  /* 0x01001000ff0877ac */ /* 0x000e620008000a00 */
[----:B------:R-:W-:Y:S01]  /*5410*/  MOV R2, 0x0 ;  /* 0x0000000000027802 */ /* 0x000fe20000000f00 */
[----:B------:R-:W-:Y:S02]  /*5420*/  HFMA2 R12, -RZ, RZ, 0, 5.9604644775390625e-08 ;  /* 0x00000001ff0c7431 */ /* 0x000fe400000001ff */
[----:B------:R-:W-:Y:S01]  /*5430*/  IMAD.MOV.U32 R8, RZ, RZ, 0x70 ;  /* 0x00000070ff087424 */ /* 0x000fe200078e00ff */
[----:B------:R2:W3:Y:S01]  /*5440*/  LDC.64 R14, c[0x4][R2] ;  /* 0x01000000020e7b82 */ /* 0x0004e20000000a00 */
[----:B------:R-:W4:Y:S01]  /*5450*/  LDCU.64 UR6, c[0x4][0x88] ;  /* 0x01001100ff0677ac */ /* 0x000f220008000a00 */
[----:B------:R-:W-:Y:S01]  /*5460*/  IMAD.MOV.U32 R13, RZ, RZ, RZ ;  /* 0x000000ffff0d7224 */ /* 0x000fe200078e00ff */
[----:B------:R-:W2:Y:S01]  /*5470*/  LDCU.64 UR4, c[0x4][0x8] ;  /* 0x01000100ff0477ac */ /* 0x000ea20008000a00 */
[----:B-1----:R-:W-:Y:S01]  /*5480*/  MOV R5, UR9 ;  /* 0x0000000900057c02 */ /* 0x002fe20008000f00 */
[----:B------:R-:W-:Y:S01]  /*5490*/  IMAD.U32 R4, RZ, RZ, UR8 ;  /* 0x00000008ff047e24 */ /* 0x000fe2000f8e00ff */
[----:B----4-:R-:W-:Y:S01]  /*54a0*/  MOV R7, UR7 ;  /* 0x0000000700077c02 */ /* 0x010fe20008000f00 */
[----:B------:R-:W-:Y:S01]  /*54b0*/  IMAD.U32 R6, RZ, RZ, UR6 ;  /* 0x00000006ff067e24 */ /* 0x000fe2000f8e00ff */
[----:B--2---:R-:W-:Y:S01]  /*54c0*/  MOV R11, UR5 ;  /* 0x00000005000b7c02 */ /* 0x004fe20008000f00 */
[----:B------:R-:W-:Y:S02]  /*54d0*/  IMAD.U32 R10, RZ, RZ, UR4 ;  /* 0x00000004ff0a7e24 */ /* 0x000fe4000f8e00ff */
[----:B------:R-:W-:Y:S07]  /*54e0*/  LEPC R20, `(.L_x_89) ;  /* 0x000000001014794e */ /* 0x000fee0000000000 */
[----:B---3-5:R-:W-:Y:S05]  /*54f0*/  CALL.ABS.NOINC R14 ;  /* 0x000000000e007343 */ /* 0x028fea0003c00000 */
.L_x_89:
[----:B------:R-:W1:Y:S01]  /*5500*/  LDCU.64 UR8, c[0x4][0x80] ;  /* 0x01001000ff0877ac */ /* 0x000e620008000a00 */
[----:B------:R-:W2:Y:S01]  /*5510*/  LDC.64 R2, c[0x4][R2] ;  /* 0x0100000002027b82 */ /* 0x000ea20000000a00 */
[----:B------:R-:W-:Y:S02]  /*5520*/  HFMA2 R12, -RZ, RZ, 0, 5.9604644775390625e-08 ;  /* 0x00000001ff0c7431 */ /* 0x000fe400000001ff */
[----:B------:R-:W-:Y:S02]  /*5530*/  IMAD.MOV.U32 R8, RZ, RZ, 0x70 ;  /* 0x00000070ff087424 */ /* 0x000fe400078e00ff */
[----:B------:R-:W-:Y:S01]  /*5540*/  IMAD.MOV.U32 R13, RZ, RZ, RZ ;  /* 0x000000ffff0d7224 */ /* 0x000fe200078e00ff */
[----:B------:R-:W3:Y:S01]  /*5550*/  LDCU.64 UR6, c[0x4][0x88] ;  /* 0x01001100ff0677ac */ /* 0x000ee20008000a00 */
[----:B------:R-:W4:Y:S01]  /*5560*/  LDCU.64 UR4, c[0x4][0x8] ;  /* 0x01000100ff0477ac */ /* 0x000f220008000a00 */
[----:B-1----:R-:W-:Y:S02]  /*5570*/  MOV R4, UR8 ;  /* 0x0000000800047c02 */ /* 0x002fe40008000f00 */
[----:B------:R-:W-:Y:S02]  /*5580*/  MOV R5, UR9 ;  /* 0x0000000900057c02 */ /* 0x000fe40008000f00 */
[----:B---3--:R-:W-:Y:S01]  /*5590*/  MOV R7, UR7 ;  /* 0x0000000700077c02 */ /* 0x008fe20008000f00 */
[----:B------:R-:W-:Y:S01]  /*55a0*/  IMAD.U32 R6, RZ, RZ, UR6 ;  /* 0x00000006ff067e24 */ /* 0x000fe2000f8e00ff */
[----:B----4-:R-:W-:Y:S01]  /*55b0*/  MOV R11, UR5 ;  /* 0x00000005000b7c02 */ /* 0x010fe20008000f00 */
[----:B------:R-:W-:Y:S02]  /*55c0*/  IMAD.U32 R10, RZ, RZ, UR4 ;  /* 0x00000004ff0a7e24 */ /* 0x000fe4000f8e00ff */
[----:B------:R-:W-:Y:S07]  /*55d0*/  LEPC R20, `(.L_x_88) ;  /* 0x000000001014794e */ /* 0x000fee0000000000 */
[----:B--2---:R-:W-:Y:S05]  /*55e0*/  CALL.ABS.NOINC R2 ;  /* 0x0000000002007343 */ /* 0x004fea0003c00000 */
.L_x_88:
[----:B------:R-:W-:Y:S05]  /*55f0*/  BSYNC.RECONVERGENT B6 ;  /* 0x0000000000067941 */ /* 0x000fea0003800200 */
.L_x_87:
[----:B------:R-:W-:Y:S01]  /*5600*/  ISETP.NE.U32.AND P4, PT, R54, RZ, PT ;  /* 0x000000ff3600720c */ /* 0x000fe20003f85070 */
[----:B------:R-:W-:Y:S01]  /*5610*/  UISETP.NE.AND UP2, UPT, UR50, URZ, UPT ;  /* 0x000000ff3200728c */ /* 0x000fe2000bf45270 */
[----:B------:R-:W-:Y:S01]  /*5620*/  ISETP.NE.U32.AND P2, PT, RZ, UR38, PT ;  /* 0x00000026ff007c0c */ /* 0x000fe2000bf45070 */
[----:B------:R-:W-:Y:S01]  /*5630*/  UISETP.NE.U32.AND UP1, UPT, UR44, URZ, UPT ;  /* 0x000000ff2c00728c */ /* 0x000fe2000bf25070 */
[----:B------:R-:W-:Y:S01]  /*5640*/  ISETP.NE.AND.EX P4, PT, R55, RZ, PT, P4 ;  /* 0x000000ff3700720c */ /* 0x000fe20003f85340 */
[----:B------:R-:W-:Y:S01]  /*5650*/  UPLOP3.LUT UP0, UPT, UPT, UPT, UPT, 0x40, 0x4 ;  /* 0x000000000004789c */ /* 0x000fe20003f0e870 */
[----:B------:R-:W-:Y:S01]  /*5660*/  ISETP.NE.AND.EX P2, PT, RZ, UR39, PT, P2 ;  /* 0x00000027ff007c0c */ /* 0x000fe2000bf45320 */
[----:B------:R-:W-:Y:S01]  /*5670*/  UISETP.NE.AND.EX UP1, UPT, UR45, URZ, UPT, UP1 ;  /* 0x000000ff2d00728c */ /* 0x000fe2000bf25310 */
[----:B------:R-:W-:Y:S04]  /*5680*/  PLOP3.LUT P1, PT, PT, PT, UP2, 0x80, 0x8 ;  /* 0x000000000008781c */ /* 0x000fe80003f2f028 */
[----:B------:R-:W-:Y:S06]  /*5690*/  @UP2 UPLOP3.LUT UP0, UPT, UPT, UPT, UP1, 0x80, 0x8 ;  /* 0x000000000008289c */ /* 0x000fec0003f0f010 */
[----:B------:R-:W-:Y:S01]  /*56a0*/  PLOP3.LUT P0, PT, PT, PT, UP0, 0x80, 0x8 ;  /* 0x000000000008781c */ /* 0x000fe20003f0f008 */
[----:B------:R-:W-:Y:S01]  /*56b0*/  @!UPT UIADD3 URZ, UPT, UPT, URZ, URZ, URZ ;  /* 0x000000fffffff290 */ /* 0x000fe2000fffe0ff */
[----:B------:R-:W-:Y:S11]  /*56c0*/  BRA.U !UP1, `(.L_x_90) ;  /* 0x0000000109387547 */ /* 0x000ff6000b800000 */
[----:B------:R-:W-:Y:S01]  /*56d0*/  UISETP.NE.U32.AND UP0, UPT, UR38, URZ, UPT ;  /* 0x000000ff2600728c */ /* 0x000fe2000bf05070 */
[----:B------:R-:W-:Y:S02]  /*56e0*/  HFMA2 R0, -RZ, RZ, 0, 5.9604644775390625e-08 ;  /* 0x00000001ff007431 */ /* 0x000fe400000001ff */
[----:B------:R-:W-:Y:S01]  /*56f0*/  IMAD.MOV.U32 R59, RZ, RZ, 0x1 ;  /* 0x00000001ff3b7424 */ /* 0x000fe200078e00ff */
[----:B------:R-:W-:Y:S06]  /*5700*/  UISETP.NE.AND.EX UP0, UPT, UR39, URZ, UPT, UP0 ;  /* 0x000000ff2700728c */ /* 0x000fec000bf05300 */
[----:B------:R-:W-:Y:S05]  /*5710*/  PLOP3.LUT P3, PT, PT, PT, UP0, 0x80, 0x8 ;  /* 0x000000000008781c */ /* 0x000fea0003f6f008 */
[----:B------:R-:W1:Y:S01]  /*5720*/  @UP0 LDCU.64 UR6, c[0x0][0x888] ;  /* 0x00011100ff0607ac */ /* 0x000e620008000a00 */
[----:B------:R-:W-:Y:S07]  /*5730*/  @UP0 UIMAD UR4, UR36, UR44, URZ ;  /* 0x0000002c240402a4 */ /* 0x000fee000f8e02ff */
[----:B------:R-:W-:Y:S01]  /*5740*/  @!P3 PRMT R59, R0, 0x7610, R59 ;  /* 0x00007610003bb816 */ /* 0x000fe2000000003b */
[----:B-1----:R-:W-:Y:S03]  /*5750*/  @UP0 UIMAD.WIDE UR6, UR4, 0x4, UR6 ;  /* 0x00000004040608a5 */ /* 0x002fe6000f8e0206 */
[----:B------:R-:W1:Y:S03]  /*5760*/  @!UP0 LDCU UR4, c[0x0][0x880] ;  /* 0x00011000ff0487ac */ /* 0x000e660008000800 */
[----:B------:R-:W-:Y:S01]  /*5770*/  IMAD.U32 R2, RZ, RZ, UR6 ;  /* 0x00000006ff027e24 */ /* 0x000fe2000f8e00ff */
[----:B------:R-:W-:Y:S05]  /*5780*/  MOV R3, UR7 ;  /* 0x0000000700037c02 */ /* 0x000fea0008000f00 */
[----:B-----5:R2:W5:Y:S02]  /*5790*/  @P3 LDG.E R35, desc[UR46][R2.64] ;  /* 0x0000002e02233981 */ /* 0x020564000c1e1900 */
[----:B-12---:R-:W-:Y:S02]  /*57a0*/  @!P3 IMAD.U32 R35, RZ, RZ, UR4 ;  /* 0x00000004ff23be24 */ /* 0x006fe4000f8e00ff */
.L_x_90:
[----:B------:R-:W-:Y:S05]  /*57b0*/  @!P4 BRA `(.L_x_91) ;  /* 0x000000000020c947 */ /* 0x000fea0003800000 */
[----:B------:R-:W-:Y:S04]  /*57c0*/  ISETP.NE.U32.AND P3, PT, R52, RZ, PT ;  /* 0x000000ff3400720c */ /* 0x000fe80003f65070 */
[----:B------:R-:W-:Y:S11]  /*57d0*/  ISETP.NE.AND.EX P3, PT, R53, RZ, PT, P3 ;  /* 0x000000ff3500720c */ /* 0x000ff60003f65330 */
[----:B------:R-:W-:Y:S02]  /*57e0*/  @!UPT UIADD3 URZ, UPT, UPT, URZ, URZ, URZ ;  /* 0x000000fffffff290 */ /* 0x000fe4000fffe0ff */
[----:B------:R-:W1:Y:S01]  /*57f0*/  @P3 LDC.64 R2, c[0x0][0x8a8] ;  /* 0x00022a00ff023b82 */ /* 0x000e620000000a00 */
[----:B------:R-:W-:Y:S04]  /*5800*/  @P3 IMAD R0, R54, UR36, RZ ;  /* 0x0000002436003c24 */ /* 0x000fe8000f8e02ff */
[----:B-1----:R-:W-:Y:S05]  /*5810*/  @P3 IMAD.WIDE R2, R0, 0x4, R2 ;  /* 0x0000000400023825 */ /* 0x002fea00078e0202 */
[----:B-----5:R1:W5:Y:S02]  /*5820*/  @P3 LDG.E R33, desc[UR46][R2.64] ;  /* 0x0000002e02213981 */ /* 0x020364000c1e1900 */
[----:B-1----:R-:W2:Y:S02]  /*5830*/  @!P3 LDC R33, c[0x0][0x8a0] ;  /* 0x00022800ff21bb82 */ /* 0x002ea40000000800 */
.L_x_91:
[----:B-----5:R-:W-:Y:S01]  /*5840*/  FSETP.NEU.AND P3, PT, R35, RZ, PT ;  /* 0x000000ff2300720b */ /* 0x020fe20003f6d000 */
[----:B------:R-:W-:Y:S01]  /*5850*/  IMAD.SHL.U32 R80, R64, 0x2, RZ ;  /* 0x0000000240507824 */ /* 0x000fe200078e00ff */
[----:B------:R-:W-:Y:S01]  /*5860*/  SEL R7, RZ, 0xffffffff, P2 ;  /* 0xffffffffff077807 */ /* 0x000fe20001000000 */
[----:B------:R-:W-:Y:S01]  /*5870*/  BSSY B1, `(.L_x_92) ;  /* 0x0000036000017945 */ /* 0x000fe20003800000 */
[----:B------:R-:W-:Y:S01]  /*5880*/  @P1 LOP3.LUT P2, RZ, R59, 0xff, RZ, 0xc0, !PT ;  /* 0x000000ff3bff1812 */ /* 0x000fe2000784c0ff */
[----:B------:R-:W-:Y:S01]  /*5890*/  VIADD R78, R80, UR48 ;  /* 0x00000030504e7c36 */ /* 0x000fe20008000000 */
[----:B------:R-:W-:Y:S01]  /*58a0*/  @P1 SEL R2, RZ, 0xffffffff, P3 ;  /* 0xffffffffff021807 */ /* 0x000fe20001800000 */
[----:B------:R-:W-:Y:S01]  /*58b0*/  IMAD.MOV.U32 R81, RZ, RZ, 0x1 ;  /* 0x00000001ff517424 */ /* 0x000fe200078e00ff */
[----:B------:R-:W-:Y:S01]  /*58c0*/  LOP3.LUT R70, R70, 0x1, RZ, 0x3c, !PT ;  /* 0x0000000146467812 */ /* 0x000fe200078e3cff */
[----:B------:R-:W-:Y:S01]  /*58d0*/  IMAD.MOV.U32 R39, RZ, RZ, RZ ;  /* 0x000000ffff277224 */ /* 0x000fe200078e00ff */
[----:B------:R-:W-:Y:S02]  /*58e0*/  @P0 SEL R2, R7, R2, !P2 ;  /* 0x0000000207020207 */ /* 0x000fe40005000000 */
[----:B------:R-:W-:Y:S02]  /*58f0*/  CS2R R50, SRZ ;  /* 0x0000000000327805 */ /* 0x000fe4000001ff00 */
[----:B------:R-:W-:Y:S02]  /*5900*/  LEA R79, R30, UR48, 0x3 ;  /* 0x000000301e4f7c11 */ /* 0x000fe4000f8e18ff */
[----:B------:R-:W-:Y:S02]  /*5910*/  CS2R R48, SRZ ;  /* 0x0000000000307805 */ /* 0x000fe4000001ff00 */
[----:B------:R-:W-:Y:S02]  /*5920*/  @P1 LOP3.LUT R2, R2, 0x1, RZ, 0xc0, !PT ;  /* 0x0000000102021812 */ /* 0x000fe400078ec0ff */
[----:B------:R-:W-:Y:S02]  /*5930*/  CS2R R42, SRZ ;  /* 0x00000000002a7805 */ /* 0x000fe4000001ff00 */
[----:B------:R-:W-:Y:S02]  /*5940*/  SHF.L.U32 R0, R69, 0x1f, RZ ;  /* 0x0000001f45007819 */ /* 0x000fe400000006ff */
[----:B------:R-:W-:Y:S02]  /*5950*/  CS2R R40, SRZ ;  /* 0x0000000000287805 */ /* 0x000fe4000001ff00 */
[----:B------:R-:W-:Y:S01]  /*5960*/  ISETP.NE.U32.OR P5, PT, R2, 0x1, !P1 ;  /* 0x000000010200780c */ /* 0x000fe20004fa5470 */
[----:B------:R-:W-:Y:S01]  /*5970*/  IMAD.IADD R77, R71, 0x1, R78 ;  /* 0x00000001474d7824 */ /* 0x000fe200078e024e */
[----:B------:R-:W-:Y:S02]  /*5980*/  PLOP3.LUT P2, PT, PT, PT, UP1, 0x80, 0x8 ;  /* 0x000000000008781c */ /* 0x000fe40003f4f018 */
[----:B------:R-:W-:Y:S02]  /*5990*/  LEA.HI R5, R30, R30, RZ, 0x1 ;  /* 0x0000001e1e057211 */ /* 0x000fe400078f08ff */
[----:B------:R-:W-:Y:S02]  /*59a0*/  LOP3.LUT P4, R74, R59, 0xff, RZ, 0xc0, !PT ;  /* 0x000000ff3b4a7812 */ /* 0x000fe4000788c0ff */
[----:B------:R-:W-:Y:S01]  /*59b0*/  SEL R2, RZ, 0xffffffff, P3 ;  /* 0xffffffffff027807 */ /* 0x000fe20001800000 */
[C---:B------:R-:W-:Y:S01]  /*59c0*/  IMAD.SHL.U32 R3, R5.reuse, 0x40, RZ ;  /* 0x0000004005037824 */ /* 0x040fe200078e00ff */
[----:B------:R-:W-:Y:S02]  /*59d0*/  LOP3.LUT R5, R5, 0xffe, RZ, 0xc0, !PT ;  /* 0x00000ffe05057812 */ /* 0x000fe400078ec0ff */
[----:B------:R-:W-:Y:S02]  /*59e0*/  P2R R76, PR, RZ, 0x20 ;  /* 0x00000020ff4c7803 */ /* 0x000fe40000000000 */
[----:B------:R-:W-:Y:S01]  /*59f0*/  @P5 SHF.L.U32 R4, R70, 0x1f, RZ ;  /* 0x0000001f46045819 */ /* 0x000fe200000006ff */
[----:B------:R-:W-:Y:S01]  /*5a00*/  IMAD.IADD R34, R30, 0x1, -R5 ;  /* 0x000000011e227824 */ /* 0x000fe200078e0a05 */
[----:B------:R-:W-:Y:S02]  /*5a10*/  @P2 SEL R2, R7, R2, !P4 ;  /* 0x0000000207022207 */ /* 0x000fe40006000000 */
[----:B------:R-:W1:Y:S01]  /*5a20*/  @P5 SYNCS.PHASECHK.TRANS64.TRYWAIT P1, [UR48+0x60], R4 ;  /* 0x00006004ff0055a7 */ /* 0x000e620008021130 */
[----:B------:R-:W-:Y:S02]  /*5a30*/  LOP3.LUT R3, R3, 0xffffff80, RZ, 0xc0, !PT ;  /* 0xffffff8003037812 */ /* 0x000fe400078ec0ff */
[----:B------:R-:W-:Y:S03]  /*5a40*/  LOP3.LUT R2, R2, 0x1, RZ, 0xc0, !PT ;  /* 0x0000000102027812 */ /* 0x000fe600078ec0ff */
[----:B------:R-:W-:Y:S01]  /*5a50*/  IMAD.IADD R3, R32, 0x1, R3 ;  /* 0x0000000120037824 */ /* 0x000fe200078e0203 */
[----:B------:R-:W-:Y:S03]  /*5a60*/  ISETP.NE.U32.AND P2, PT, R2, 0x1, PT ;  /* 0x000000010200780c */ /* 0x000fe60003f45070 */
[----:B------:R-:W-:Y:S01]  /*5a70*/  IMAD R34, R34, 0x100000, R3 ;  /* 0x0010000022227824 */ /* 0x000fe200078e0203 */
[----:B------:R-:W-:Y:S01]  /*5a80*/  P2R R82, PR, RZ, 0x4 ;  /* 0x00000004ff527803 */ /* 0x000fe20000000000 */
[----:B------:R3:W4:Y:S01]  /*5a90*/  SYNCS.PHASECHK.TRANS64.TRYWAIT P0, [R79+URZ+0xd0], R0 ;  /* 0x0000d0004f0075a7 */ /* 0x00072200080011ff */
[----:B-1----:R-:W-:Y:S01]  /*5aa0*/  @P5 SEL R81, RZ, 0x1, !P1 ;  /* 0x00000001ff515807 */ /* 0x002fe20004800000 */
[----:B---3--:R-:W-:Y:S06]  /*5ab0*/  @!P5 BRA `(.L_x_93) ;  /* 0x000000000044d947 */ /* 0x008fec0003800000 */
[----:B------:R-:W-:Y:S01]  /*5ac0*/  IMAD.MOV.U32 R50, RZ, RZ, RZ ;  /* 0x000000ffff327224 */ /* 0x000fe200078e00ff */
[----:B------:R-:W-:Y:S01]  /*5ad0*/  ISETP.NE.AND P1, PT, R81, RZ, PT ;  /* 0x000000ff5100720c */ /* 0x000fe20003f25270 */
[----:B------:R-:W-:Y:S01]  /*5ae0*/  BSSY B0, `(.L_x_94) ;  /* 0x0000008000007945 */ /* 0x000fe20003800000 */
[----:B------:R-:W-:Y:S02]  /*5af0*/  CS2R R42, SRZ ;  /* 0x00000000002a7805 */ /* 0x000fe4000001ff00 */
[----:B------:R-:W-:Y:S02]  /*5b00*/  CS2R R40, SRZ ;  /* 0x0000000000287805 */ /* 0x000fe4000001ff00 */
[----:B------:R-:W-:Y:S07]  /*5b10*/  CS2R R48, SRZ ;  /* 0x0000000000307805 */ /* 0x000fee000001ff00 */
[----:B------:R-:W-:Y:S05]  /*5b20*/  @P1 BRA `(.L_x_95) ;  /* 0x00000000000c1947 */ /* 0x000fea0003800000 */
[----:B------:R-:W-:Y:S04]  /*5b30*/  SHF.L.U32 R3, R70, 0x1f, RZ ;  /* 0x0000001f46037819 */ /* 0x000fe800000006ff */
[----:B------:R-:W1:Y:S02]  /*5b40*/  SYNCS.PHASECHK.TRANS64.TRYWAIT P1, [UR48+0x60], R3 ;  /* 0x00006003ff0075a7 */ /* 0x000e640008021130 */
[----:B-1----:R-:W-:Y:S05]  /*5b50*/  @!P1 BRA `(.L_x_96) ;  /* 0x0000002c00cc9947 */ /* 0x002fea0003800000 */
.L_x_95:
[----:B------:R-:W-:Y:S05]  /*5b60*/  BSYNC B0 ;  /* 0x0000000000007941 */ /* 0x000fea0003800000 */
.L_x_94:
[----:B------:R-:W-:Y:S01]  /*5b70*/  ISETP.NE.AND P1, PT, R82, RZ, PT ;  /* 0x000000ff5200720c */ /* 0x000fe20003f25270 */
[----:B------:R-:W-:Y:S11]  /*5b80*/  HFMA2 R39, -RZ, RZ, 0, 5.9604644775390625e-08 ;  /* 0x00000001ff277431 */ /* 0x000ff600000001ff */
[----:B------:R-:W-:Y:S01]  /*5b90*/  @!UPT UIADD3 URZ, UPT, UPT, URZ, URZ, URZ ;  /* 0x000000fffffff290 */ /* 0x000fe2000fffe0ff */
[----:B------:R-:W-:Y:S05]  /*5ba0*/  @P1 WARPSYNC.ALL ;  /* 0x0000000000001948 */ /* 0x000fea0003800000 */
[----:B------:R3:W1:Y:S04]  /*5bb0*/  @P1 LDSM.16.M88.4 R40, [R80+UR48+0x200] ;  /* 0x000200305028183b */ /* 0x0006680008000200 */
[----:B------:R3:W1:Y:S02]  /*5bc0*/  @P1 LDSM.16.M88.4 R48, [R77+0x200] ;  /* 0x000200004d30183b */ /* 0x0006640000000200 */
.L_x_93:
[----:B------:R-:W-:Y:S05]  /*5bd0*/  BSYNC B1 ;  /* 0x0000000000017941 */ /* 0x000fea0003800000 */
.L_x_92:
[----:B-1----:R-:W-:Y:S04]  /*5be0*/  SHF.R.U32.HI R2, RZ, 0x15, R34 ;  /* 0x00000015ff027819 */ /* 0x002fe80000011622 */
[----:B------:R-:W-:Y:S01]  /*5bf0*/  LOP3.LUT P1, RZ, R2, 0x3, R65, 0x48, !PT ;  /* 0x0000000302ff7812 */ /* 0x000fe20007824841 */
[----:B------:R-:W-:Y:S01]  /*5c00*/  @!UPT UIADD3 URZ, UPT, UPT, URZ, URZ, URZ ;  /* 0x000000fffffff290 */ /* 0x000fe2000fffe0ff */
[----:B----4-:R-:W-:Y:S11]  /*5c10*/  @P0 BRA `(.L_x_97) ;  /* 0x0000000000080947 */ /* 0x010ff60003800000 */
[----:B------:R-:W1:Y:S02]  /*5c20*/  SYNCS.PHASECHK.TRANS64.TRYWAIT P0, [R79+URZ+0xd0], R0 ;  /* 0x0000d0004f0075a7 */ /* 0x000e6400080011ff */
[----:B-1----:R-:W-:Y:S05]  /*5c30*/  @!P0 BRA `(.L_x_98) ;  /* 0x0000002c00ac8947 */ /* 0x002fea0003800000 */
.L_x_97:
[----:B------:R-:W-:Y:S05]  /*5c40*/  @!P1 BRA `(.L_x_99) ;  /* 0x0000000000409947 */ /* 0x000fea0003800000 */
[----:B------:R-:W4:Y:S01]  /*5c50*/  LDCU.64 UR8, c[0x4][0x70] ;  /* 0x01000e00ff0877ac */ /* 0x000f220008000a00 */
[----:B------:R-:W-:Y:S01]  /*5c60*/  MOV R3, 0x0 ;  /* 0x0000000000037802 */ /* 0x000fe20000000f00 */
[----:B------:R-:W-:Y:S02]  /*5c70*/  HFMA2 R12, -RZ, RZ, 0, 5.9604644775390625e-08 ;  /* 0x00000001ff0c7431 */ /* 0x000fe400000001ff */
[----:B------:R-:W-:Y:S02]  /*5c80*/  IMAD.MOV.U32 R8, RZ, RZ, 0x192 ;  /* 0x00000192ff087424 */ /* 0x000fe400078e00ff */
[----:B------:R-:W-:Y:S01]  /*5c90*/  IMAD.MOV.U32 R13, RZ, RZ, RZ ;  /* 0x000000ffff0d7224 */ /* 0x000fe200078e00ff */
[----:B------:R-:W5:Y:S01]  /*5ca0*/  LDCU.64 UR6, c[0x4][0x78] ;  /* 0x01000f00ff0677ac */ /* 0x000f620008000a00 */
[----:B------:R-:W1:Y:S01]  /*5cb0*/  LDC.64 R2, c[0x4][R3] ;  /* 0x0100000003027b82 */ /* 0x000e620000000a00 */
[----:B------:R-:W2:Y:S01]  /*5cc0*/  LDCU.64 UR4, c[0x4][0x10] ;  /* 0x01000200ff0477ac */ /* 0x000ea20008000a00 */
[----:B----4-:R-:W-:Y:S01]  /*5cd0*/  MOV R5, UR9 ;  /* 0x0000000900057c02 */ /* 0x010fe20008000f00 */
[----:B------:R-:W-:Y:S01]  /*5ce0*/  IMAD.U32 R4, RZ, RZ, UR8 ;  /* 0x00000008ff047e24 */ /* 0x000fe2000f8e00ff */
[----:B-----5:R-:W-:Y:S01]  /*5cf0*/  MOV R7, UR7 ;  /* 0x0000000700077c02 */ /* 0x020fe20008000f00 */
[----:B------:R-:W-:Y:S01]  /*5d00*/  IMAD.U32 R6, RZ, RZ, UR6 ;  /* 0x00000006ff067e24 */ /* 0x000fe2000f8e00ff */
[----:B--2---:R-:W-:Y:S01]  /*5d10*/  MOV R11, UR5 ;  /* 0x00000005000b7c02 */ /* 0x004fe20008000f00 */
[----:B------:R-:W-:Y:S02]  /*5d20*/  IMAD.U32 R10, RZ, RZ, UR4 ;  /* 0x00000004ff0a7e24 */ /* 0x000fe4000f8e00ff */
[----:B------:R-:W-:Y:S07]  /*5d30*/  LEPC R20, `(.L_x_99) ;  /* 0x000000001014794e */ /* 0x000fee0000000000 */
[----:B-1-3--:R-:W-:Y:S05]  /*5d40*/  CALL.ABS.NOINC R2 ;  /* 0x0000000002007343 */ /* 0x00afea0003c00000 */
.L_x_99:
[----:B------:R-:W-:Y:S01]  /*5d50*/  SHF.L.U32 R20, R40, 0x10, RZ ;  /* 0x0000001028147819 */ /* 0x000fe200000006ff */
[----:B------:R-:W-:Y:S05]  /*5d60*/  WARPSYNC.ALL ;  /* 0x0000000000007948 */ /* 0x000fea0003800000 */
[----:B------:R-:W-:Y:S01]  /*5d70*/  R2UR UR4, R34 ;  /* 0x00000000220472ca */ /* 0x000fe200000e0000 */
[----:B------:R-:W-:Y:S01]  /*5d80*/  BSSY.RECONVERGENT B0, `(.L_x_100) ;  /* 0x000004e000007945 */ /* 0x000fe20003800200 */
[----:B------:R-:W-:Y:S02]  /*5d90*/  LOP3.LUT R21, R40, 0xffff0000, RZ, 0xc0, !PT ;  /* 0xffff000028157812 */ /* 0x000fe400078ec0ff */
[----:B------:R-:W-:Y:S02]  /*5da0*/  LOP3.LUT R36, R41, 0xffff0000, RZ, 0xc0, !PT ;  /* 0xffff000029247812 */ /* 0x000fe400078ec0ff */
[----:B------:R-:W-:Y:S02]  /*5db0*/  SHF.L.U32 R37, R43, 0x10, RZ ;  /* 0x000000102b257819 */ /* 0x000fe400000006ff */
[----:B------:R-:W-:Y:S02]  /*5dc0*/  LOP3.LUT R38, R51, 0xffff0000, RZ, 0xc0, !PT ;  /* 0xffff000033267812 */ /* 0x000fe400078ec0ff */
[----:B------:R-:W-:Y:S03]  /*5dd0*/  ISETP.NE.AND P0, PT, R72, RZ, PT ;  /* 0x000000ff4800720c */ /* 0x000fe60003f05270 */
[----:B------:R-:W1:Y:S02]  /*5de0*/  LDTM.16dp256bit.x4 R4, tmem[UR4] ;  /* 0x00000004000479ee */ /* 0x000e640008120000 */
[C---:B-12---:R-:W-:Y:S01]  /*5df0*/  FMUL R0, R33.reuse, R4 ;  /* 0x0000000421007220 */ /* 0x046fe20000400000 */
[C---:B------:R-:W-:Y:S01]  /*5e00*/  FMUL R2, R33.reuse, R5 ;  /* 0x0000000521027220 */ /* 0x040fe20000400000 */
[C---:B------:R-:W-:Y:S01]  /*5e10*/  FMUL R3, R33.reuse, R6 ;  /* 0x0000000621037220 */ /* 0x040fe20000400000 */
[----:B------:R-:W-:Y:S01]  /*5e20*/  FMUL R7, R33, R7 ;  /* 0x0000000721077220 */ /* 0x000fe20000400000 */
[----:B------:R-:W-:Y:S01]  /*5e30*/  FFMA R0, R35, R20, R0 ;  /* 0x0000001423007223 */ /* 0x000fe20000000000 */
[----:B------:R-:W-:Y:S01]  /*5e40*/  SHF.L.U32 R20, R41, 0x10, RZ ;  /* 0x0000001029147819 */ /* 0x000fe200000006ff */
[----:B------:R-:W-:Y:S01]  /*5e50*/  FFMA R2, R35, R21, R2 ;  /* 0x0000001523027223 */ /* 0x000fe20000000002 */
[C---:B------:R-:W-:Y:S01]  /*5e60*/  SHF.L.U32 R21, R42.reuse, 0x10, RZ ;  /* 0x000000102a157819 */ /* 0x040fe200000006ff */
[C---:B------:R-:W-:Y:S01]  /*5e70*/  FMUL R4, R33.reuse, R8 ;  /* 0x0000000821047220 */ /* 0x040fe20000400000 */
[----:B------:R-:W-:Y:S01]  /*5e80*/  FMUL R5, R33, R9 ;  /* 0x0000000921057220 */ /* 0x000fe20000400000 */
[C---:B------:R-:W-:Y:S01]  /*5e90*/  FFMA R3, R35.reuse, R20, R3 ;  /* 0x0000001423037223 */ /* 0x040fe20000000003 */
[----:B------:R-:W-:Y:S01]  /*5ea0*/  LOP3.LUT R20, R42, 0xffff0000, RZ, 0xc0, !PT ;  /* 0xffff00002a147812 */ /* 0x000fe200078ec0ff */
[----:B------:R-:W-:Y:S01]  /*5eb0*/  FFMA R7, R35, R36, R7 ;  /* 0x0000002423077223 */ /* 0x000fe20000000007 */
[----:B------:R-:W-:Y:S01]  /*5ec0*/  LOP3.LUT R36, R43, 0xffff0000, RZ, 0xc0, !PT ;  /* 0xffff00002b247812 */ /* 0x000fe200078ec0ff */
[C---:B------:R-:W-:Y:S01]  /*5ed0*/  FMUL R6, R33.reuse, R10 ;  /* 0x0000000a21067220 */ /* 0x040fe20000400000 */
[----:B------:R-:W-:Y:S01]  /*5ee0*/  F2FP.BF16.F32.PACK_AB R44, R2, R0 ;  /* 0x00000000022c723e */ /* 0x000fe200000010ff */
[----:B------:R-:W-:Y:S01]  /*5ef0*/  FMUL R11, R33, R11 ;  /* 0x0000000b210b7220 */ /* 0x000fe20000400000 */
[----:B------:R-:W-:Y:S01]  /*5f00*/  F2FP.BF16.F32.PACK_AB R45, R7, R3 ;  /* 0x00000003072d723e */ /* 0x000fe200000010ff */
[----:B------:R-:W-:Y:S01]  /*5f10*/  FFMA R4, R35, R21, R4 ;  /* 0x0000001523047223 */ /* 0x000fe20000000004 */
[----:B------:R-:W-:Y:S01]  /*5f20*/  SHF.L.U32 R21, R49, 0x10, RZ ;  /* 0x0000001031157819 */ /* 0x000fe200000006ff */
[C---:B------:R-:W-:Y:S01]  /*5f30*/  FFMA R5, R35.reuse, R20, R5 ;  /* 0x0000001423057223 */ /* 0x040fe20000000005 */
[C---:B------:R-:W-:Y:S01]  /*5f40*/  SHF.L.U32 R20, R48.reuse, 0x10, RZ ;  /* 0x0000001030147819 */ /* 0x040fe200000006ff */
[----:B------:R-:W-:Y:S01]  /*5f50*/  FFMA R6, R35, R37, R6 ;  /* 0x0000002523067223 */ /* 0x000fe20000000006 */
[----:B------:R-:W-:Y:S01]  /*5f60*/  SHF.L.U32 R37, R51, 0x10, RZ ;  /* 0x0000001033257819 */ /* 0x000fe200000006ff */
[----:B------:R-:W-:Y:S01]  /*5f70*/  FFMA R11, R35, R36, R11 ;  /* 0x00000024230b7223 */ /* 0x000fe2000000000b */
[C---:B------:R-:W-:Y:S01]  /*5f80*/  FMUL R8, R33.reuse, R12 ;  /* 0x0000000c21087220 */ /* 0x040fe20000400000 */
[----:B------:R-:W-:Y:S01]  /*5f90*/  LOP3.LUT R36, R48, 0xffff0000, RZ, 0xc0, !PT ;  /* 0xffff000030247812 */ /* 0x000fe200078ec0ff */
[C---:B------:R-:W-:Y:S01]  /*5fa0*/  FMUL R9, R33.reuse, R13 ;  /* 0x0000000d21097220 */ /* 0x040fe20000400000 */
[----:B------:R-:W-:Y:S01]  /*5fb0*/  FMUL R10, R33, R14 ;  /* 0x0000000e210a7220 */ /* 0x000fe20000400000 */
[----:B------:R-:W-:Y:S01]  /*5fc0*/  FFMA R8, R35, R20, R8 ;  /* 0x0000001423087223 */ /* 0x000fe20000000008 */
[----:B------:R-:W-:Y:S01]  /*5fd0*/  LOP3.LUT R20, R49, 0xffff0000, RZ, 0xc0, !PT ;  /* 0xffff000031147812 */ /* 0x000fe200078ec0ff */
[C---:B------:R-:W-:Y:S01]  /*5fe0*/  FFMA R9, R35.reuse, R36, R9 ;  /* 0x0000002423097223 */ /* 0x040fe20000000009 */
[----:B------:R-:W-:Y:S01]  /*5ff0*/  FFMA R10, R35, R21, R10 ;  /* 0x00000015230a7223 */ /* 0x000fe2000000000a */
[C---:B------:R-:W-:Y:S01]  /*6000*/  FMUL R15, R33.reuse, R15 ;  /* 0x0000000f210f7220 */ /* 0x040fe20000400000 */
[C---:B------:R-:W-:Y:S01]  /*6010*/  SHF.L.U32 R21, R50.reuse, 0x10, RZ ;  /* 0x0000001032157819 */ /* 0x040fe200000006ff */
[C---:B------:R-:W-:Y:S01]  /*6020*/  FMUL R12, R33.reuse, R16 ;  /* 0x00000010210c7220 */ /* 0x040fe20000400000 */
[----:B------:R-:W-:Y:S01]  /*6030*/  LOP3.LUT R36, R50, 0xffff0000, RZ, 0xc0, !PT ;  /* 0xffff000032247812 */ /* 0x000fe200078ec0ff */
[C---:B------:R-:W-:Y:S01]  /*6040*/  FMUL R13, R33.reuse, R17 ;  /* 0x00000011210d7220 */ /* 0x040fe20000400000 */
[----:B------:R-:W-:Y:S01]  /*6050*/  FMUL R14, R33, R18 ;  /* 0x00000012210e7220 */ /* 0x000fe20000400000 */
[----:B------:R-:W-:Y:S01]  /*6060*/  FFMA R15, R35, R20, R15 ;  /* 0x00000014230f7223 */ /* 0x000fe2000000000f */
[----:B------:R-:W-:Y:S01]  /*6070*/  FMUL R19, R33, R19 ;  /* 0x0000001321137220 */ /* 0x000fe20000400000 */
[C---:B------:R-:W-:Y:S01]  /*6080*/  FFMA R12, R35.reuse, R21, R12 ;  /* 0x00000015230c7223 */ /* 0x040fe2000000000c */
[C---:B------:R-:W-:Y:S01]  /*6090*/  FFMA R13, R35.reuse, R36, R13 ;  /* 0x00000024230d7223 */ /* 0x040fe2000000000d */
[C---:B------:R-:W-:Y:S01]  /*60a0*/  FFMA R14, R35.reuse, R37, R14 ;  /* 0x00000025230e7223 */ /* 0x040fe2000000000e */
[----:B------:R-:W-:Y:S01]  /*60b0*/  FFMA R19, R35, R38, R19 ;  /* 0x0000002623137223 */ /* 0x000fe20000000013 */
[----:B------:R-:W-:Y:S02]  /*60c0*/  F2FP.BF16.F32.PACK_AB R46, R5, R4 ;  /* 0x00000004052e723e */ /* 0x000fe400000010ff */
[----:B------:R-:W-:Y:S02]  /*60d0*/  F2FP.BF16.F32.PACK_AB R47, R11, R6 ;  /* 0x000000060b2f723e */ /* 0x000fe400000010ff */
[----:B------:R-:W-:Y:S02]  /*60e0*/  F2FP.BF16.F32.PACK_AB R84, R9, R8 ;  /* 0x000000080954723e */ /* 0x000fe400000010ff */
[----:B------:R-:W-:Y:S01]  /*60f0*/  F2FP.BF16.F32.PACK_AB R85, R15, R10 ;  /* 0x0000000a0f55723e */ /* 0x000fe200000010ff */
[----:B------:R1:W-:Y:S01]  /*6100*/  STSM.16.M88.4 [R78+0x200], R44 ;  /* 0x0002002c4e007844 */ /* 0x0003e20000000200 */
[----:B------:R-:W-:Y:S02]  /*6110*/  F2FP.BF16.F32.PACK_AB R86, R13, R12 ;  /* 0x0000000c0d56723e */ /* 0x000fe400000010ff */
[----:B------:R-:W-:Y:S05]  /*6120*/  F2FP.BF16.F32.PACK_AB R87, R19, R14 ;  /* 0x0000000e1357723e */ /* 0x000fea00000010ff */
[----:B------:R1:W-:Y:S01]  /*6130*/  STSM.16.M88.4 [R77+0x200], R84 ;  /* 0x000200544d007844 */ /* 0x0003e20000000200 */
[----:B------:R-:W-:Y:S01]  /*6140*/  @!PT LDS RZ, [RZ] ;  /* 0x00000000fffff984 */ /* 0x000fe20000000800 */
[----:B------:R-:W-:Y:S01]  /*6150*/  @!PT LDS RZ, [RZ] ;  /* 0x00000000fffff984 */ /* 0x000fe20000000800 */
[----:B------:R-:W-:Y:S01]  /*6160*/  @!PT LDS RZ, [RZ] ;  /* 0x00000000fffff984 */ /* 0x000fe20000000800 */
[----:B------:R-:W-:Y:S01]  /*6170*/  @!PT LDS RZ, [RZ] ;  /* 0x00000000fffff984 */ /* 0x000fe20000000800 */
[----:B------:R2:W-:Y:S07]  /*6180*/  MEMBAR.ALL.CTA ;  /* 0x0000000000007992 */ /* 0x0005ee0000008000 */
[----:B--2---:R-:W2:Y:S02]  /*6190*/  FENCE.VIEW.ASYNC.S ;  /* 0x00000000000073c6 */ /* 0x004ea40000000000 */
[----:B--2---:R-:W-:Y:S06]  /*61a0*/  BAR.SYNC.DEFER_BLOCKING 0x1, 0x80 ;  /* 0x0042000000007b1d */ /* 0x004fec0000010000 */
[----:B------:R-:W-:Y:S05]  /*61b0*/  @P0 BRA `(.L_x_101) ;  /* 0x0000000000280947 */ /* 0x000fea0003800000 */
[----:B------:R-:W-:Y:S02]  /*61c0*/  UIADD3 UR4, UPT, UPT, UR48, 0x200, URZ ;  /* 0x0000020030047890 */ /* 0x000fe4000fffe0ff */
[----:B------:R-:W-:Y:S01]  /*61d0*/  UIADD3 UR6, UP0, UPT, UR52, 0x680, URZ ;  /* 0x0000068034067890 */ /* 0x000fe2000ff1e0ff */
[----:B------:R-:W-:Y:S03]  /*61e0*/  UMOV UR43, UR36 ;  /* 0x00000024002b7c82 */ /* 0x000fe60008000000 */
[----:B------:R-:W-:Y:S01]  /*61f0*/  MOV R66, UR4 ;  /* 0x0000000400427c02 */ /* 0x000fe20008000f00 */
[----:B------:R-:W-:Y:S03]  /*6200*/  UIADD3.X UR7, UPT, UPT, URZ, UR53, URZ, UP0, !UPT ;  /* 0x00000035ff077290 */ /* 0x000fe600087fe4ff */
[----:B------:R-:W-:Y:S11]  /*6210*/  R2UR UR40, R66 ;  /* 0x00000000422872ca */ /* 0x000ff600000e0000 */
[----:B------:R-:W-:Y:S02]  /*6220*/  @!UPT UIADD3 URZ, UPT, UPT, URZ, URZ, URZ ;  /* 0x000000fffffff290 */ /* 0x000fe4000fffe0ff */
[----:B------:R2:W-:Y:S01]  /*6230*/  UTMASTG.3D [UR40], [UR6] ;  /* 0x00000028060073b5 */ /* 0x0005e20008010000 */
[----:B------:R0:W-:Y:S01]  /*6240*/  UTMACMDFLUSH ;  /* 0x00000000000079b7 */ /* 0x0001e20000000000 */
[----:B--2---:R-:W-:Y:S04]  /*6250*/  DEPBAR.LE SB0, 0x1 ;  /* 0x000080400000791a */ /* 0x004fe80000000000 */
.L_x_101:
[----:B------:R-:W-:Y:S05]  /*6260*/  BSYNC.RECONVERGENT B0 ;  /* 0x0000000000007941 */ /* 0x000fea0003800200 */
.L_x_100:
[----:B------:R-:W-:Y:S01]  /*6270*/  BAR.SYNC.DEFER_BLOCKING 0x1, 0x80 ;  /* 0x0042000000007b1d */ /* 0x000fe20000010000 */
[----:B------:R-:W-:Y:S01]  /*6280*/  ISETP.NE.AND P1, PT, R76, RZ, PT ;  /* 0x000000ff4c00720c */ /* 0x000fe20003f25270 */
[----:B------:R-:W-:Y:S01]  /*6290*/  UISETP.NE.AND UP0, UPT, UR49, URZ, UPT ;  /* 0x000000ff3100728c */ /* 0x000fe2000bf05270 */
[----:B------:R-:W-:Y:S11]  /*62a0*/  LEA R3, R39, UR48, 0x3 ;  /* 0x0000003027037c11 */ /* 0x000ff6000f8e18ff */
[----:B------:R-:W-:Y:S01]  /*62b0*/  @P1 SHF.L.U32 R2, R70, 0x1f, RZ ;  /* 0x0000001f46021819 */ /* 0x000fe200000006ff */
[----:B------:R-:W-:Y:S06]  /*62c0*/  BRA.U !UP0, `(.L_x_102) ;  /* 0x0000000108247547 */ /* 0x000fec000b800000 */
[----:B------:R-:W-:Y:S01]  /*62d0*/  IMAD.U32 R5, RZ, RZ, UR51 ;  /* 0x00000033ff057e24 */ /* 0x000fe2000f8e00ff */
[----:B------:R-:W-:Y:S01]  /*62e0*/  MOV R0, UR37 ;  /* 0x0000002500007c02 */ /* 0x000fe20008000f00 */
[----:B------:R-:W-:Y:S03]  /*62f0*/  UIADD3 UR51, UPT, UPT, UR51, 0x1, URZ ;  /* 0x0000000133337890 */ /* 0x000fe6000fffe0ff */
[----:B------:R-:W-:Y:S01]  /*6300*/  @P1 LEA R5, R5, UR48, 0x3 ;  /* 0x0000003005051c11 */ /* 0x000fe2000f8e18ff */
[----:B------:R-:W-:Y:S04]  /*6310*/  UISETP.NE.AND UP0, UPT, UR51, 0x4, UPT ;  /* 0x000000043300788c */ /* 0x000fe8000bf05270 */
[----:B------:R-:W-:Y:S01]  /*6320*/  @P1 VIADD R5, R5, 0x80 ;  /* 0x0000008005051836 */ /* 0x000fe20000000000 */
[----:B------:R-:W-:Y:S04]  /*6330*/  USEL UR51, UR51, URZ, UP0 ;  /* 0x000000ff33337287 */ /* 0x000fe80008000000 */
[----:B------:R-:W-:Y:S04]  /*6340*/  @P1 PRMT R0, R0, 0x654, R5 ;  /* 0x0000065400001816 */ /* 0x000fe80000000005 */
[----:B------:R2:W-:Y:S04]  /*6350*/  @P1 SYNCS.ARRIVE.TRANS64.RED.A1T0 RZ, [R0+URZ], RZ ;  /* 0x000000ff00ff19a7 */ /* 0x0005e800081004ff */
.L_x_102:
[----:B------:R-:W4:Y:S01]  /*6360*/  @P1 SYNCS.PHASECHK.TRANS64.TRYWAIT P0, [R3+URZ+0x60], R2 ;  /* 0x00006002030015a7 */ /* 0x000f2200080011ff */
[----:B------:R-:W-:Y:S01]  /*6370*/  BSSY B1, `(.L_x_103) ;  /* 0x0000013000017945 */ /* 0x000fe20003800000 */
[----:B----4-:R-:W-:Y:S03]  /*6380*/  @P1 SEL R81, RZ, 0x1, !P0 ;  /* 0x00000001ff511807 */ /* 0x010fe60004000000 */
[----:B------:R-:W-:Y:S05]  /*6390*/  @!P1 BRA `(.L_x_104) ;  /* 0x0000000000409947 */ /* 0x000fea0003800000 */
[----:B------:R-:W-:Y:S01]  /*63a0*/  ISETP.NE.AND P1, PT, R82, RZ, PT ;  /* 0x000000ff5200720c */ /* 0x000fe20003f25270 */
[----:B------:R-:W-:Y:S01]  /*63b0*/  BSSY B0, `(.L_x_105) ;  /* 0x0000009000007945 */ /* 0x000fe20003800000 */
[----:B------:R-:W-:Y:S11]  /*63c0*/  ISETP.NE.AND P0, PT, R81, RZ, PT ;  /* 0x000000ff5100720c */ /* 0x000ff60003f05270 */
[----:B------:R-:W-:Y:S05]  /*63d0*/  @P1 IMAD R4, R39, 0x1000, R80 ;  /* 0x0000100027041824 */ /* 0x000fea00078e0250 */
[----:B------:R-:W-:Y:S05]  /*63e0*/  @P1 IADD3 R2, PT, PT, R4, UR48, RZ ;  /* 0x0000003004021c10 */ /* 0x000fea000fffe0ff */
[----:B------:R-:W-:Y:S01]  /*63f0*/  @P1 IMAD.IADD R2, R71, 0x1, R2 ;  /* 0x0000000147021824 */ /* 0x000fe200078e0202 */
[----:B------:R-:W-:Y:S06]  /*6400*/  @P0 BRA `(.L_x_106) ;  /* 0x00000000000c0947 */ /* 0x000fec0003800000 */
[----:B--2---:R-:W-:Y:S04]  /*6410*/  SHF.L.U32 R0, R70, 0x1f, RZ ;  /* 0x0000001f46007819 */ /* 0x004fe800000006ff */
[----:B------:R-:W2:Y:S02]  /*6420*/  SYNCS.PHASECHK.TRANS64.TRYWAIT P0, [R3+URZ+0x60], R0 ;  /* 0x00006000030075a7 */ /* 0x000ea400080011ff */
[----:B--2---:R-:W-:Y:S05]  /*6430*/  @!P0 BRA `(.L_x_107) ;  /* 0x0000002400c08947 */ /* 0x004fea0003800000 */
.L_x_106:
[----:B------:R-:W-:Y:S05]  /*6440*/  BSYNC B0 ;  /* 0x0000000000007941 */ /* 0x000fea0003800000 */
.L_x_105:
[----:B------:R-:W-:Y:S02]  /*6450*/  ISETP.NE.AND P0, PT, R82, RZ, PT ;  /* 0x000000ff5200720c */ /* 0x000fe40003f05270 */
[----:B------:R-:W-:Y:S11]  /*6460*/  IADD3 R39, PT, PT, R39, 0x1, RZ ;  /* 0x0000000127277810 */ /* 0x000ff60007ffe0ff */
[----:B------:R-:W-:Y:S05]  /*6470*/  @P0 WARPSYNC.ALL ;  /* 0x0000000000000948 */ /* 0x000fea0003800000 */
[----:B------:R4:W1:Y:S04]  /*6480*/  @P0 LDSM.16.M88.4 R40, [R4+UR48+0x200] ;  /* 0x000200300428083b */ /* 0x0008680008000200 */
[----:B------:R4:W1:Y:S02]  /*6490*/  @P0 LDSM.16.M88.4 R48, [R2+0x200] ;  /* 0x000200000230083b */ /* 0x0008640000000200 */
.L_x_104:
[----:B------:R-:W-:Y:S05]  /*64a0*/  BSYNC B1 ;  /* 0x0000000000017941 */ /* 0x000fea0003800000 */
.L_x_103:
[----:B--2---:R-:W-:Y:S05]  /*64b0*/  VIADD R0, R34, 0x20 ;  /* 0x0000002022007836 */ /* 0x004fea0000000000 */
[----:B------:R-:W-:Y:S04]  /*64c0*/  SHF.R.U32.HI R0, RZ, 0x15, R0 ;  /* 0x00000015ff007819 */ /* 0x000fe80000011600 */
[----:B------:R-:W-:Y:S11]  /*64d0*/  LOP3.LUT P0, RZ, R0, 0x3, R65, 0x48, !PT ;  /* 0x0000000300ff7812 */ /* 0x000ff60007804841 */
[----:B------:R-:W-:Y:S02]  /*64e0*/  @!UPT UIADD3 URZ, UPT, UPT, URZ, URZ, URZ ;  /* 0x000000fffffff290 */ /* 0x000fe4000fffe0ff */
[----:B------:R-:W-:Y:S05]  /*64f0*/  @!P0 BRA `(.L_x_108) ;  /* 0x0000000000408947 */ /* 0x000fea0003800000 */
[----:B------:R-:W2:Y:S01]  /*6500*/  LDCU.64 UR8, c[0x4][0x70] ;  /* 0x01000e00ff0877ac */ /* 0x000ea20008000a00 */
[----:B------:R-:W-:Y:S01]  /*6510*/  MOV R3, 0x0 ;  /* 0x0000000000037802 */ /* 0x000fe20000000f00 */
[----:B------:R-:W-:Y:S02]  /*6520*/  HFMA2 R12, -RZ, RZ, 0, 5.9604644775390625e-08 ;  /* 0x00000001ff0c7431 */ /* 0x000fe400000001ff */
[----:B------:R-:W-:Y:S02]  /*6530*/  IMAD.MOV.U32 R8, RZ, RZ, 0x192 ;  /* 0x00000192ff087424 */ /* 0x000fe400078e00ff */
[----:B------:R-:W-:Y:S01]  /*6540*/  IMAD.MOV.U32 R13, RZ, RZ, RZ ;  /* 0x000000ffff0d7224 */ /* 0x000fe200078e00ff */
[----:B------:R-:W5:Y:S01]  /*6550*/  LDCU.64 UR6, c[0x4][0x78] ;  /* 0x01000f00ff0677ac */ /* 0x000f620008000a00 */
[----:B----4-:R-:W4:Y:S01]  /*6560*/  LDC.64 R2, c[0x4][R3] ;  /* 0x0100000003027b82 */ /* 0x010f220000000a00 */
[----:B------:R-:W3:Y:S01]  /*6570*/  LDCU.64 UR4, c[0x4][0x10] ;  /* 0x01000200ff0477ac */ /* 0x000ee20008000a00 */
[----:B--2---:R-:W-:Y:S01]  /*6580*/  MOV R5, UR9 ;  /* 0x0000000900057c02 */ /* 0x004fe20008000f00 */
[----:B------:R-:W-:Y:S01]  /*6590*/  IMAD.U32 R4, RZ, RZ, UR8 ;  /* 0x00000008ff047e24 */ /* 0x000fe2000f8e00ff */
[----:B-----5:R-:W-:Y:S01]  /*65a0*/  MOV R7, UR7 ;  /* 0x0000000700077c02 */ /* 0x020fe20008000f00 */
[----:B------:R-:W-:Y:S01]  /*65b0*/  IMAD.U32 R6, RZ, RZ, UR6 ;  /* 0x00000006ff067e24 */ /* 0x000fe2000f8e00ff */
[----:B---3--:R-:W-:Y:S01]  /*65c0*/  MOV R11, UR5 ;  /* 0x00000005000b7c02 */ /* 0x008fe20008000f00 */
[----:B------:R-:W-:Y:S02]  /*65d0*/  IMAD.U32 R10, RZ, RZ, UR4 ;  /* 0x00000004ff0a7e24 */ /* 0x000fe4000f8e00ff */
[----:B------:R-:W-:Y:S07]  /*65e0*/  LEPC R20, `(.L_x_108) ;  /* 0x000000001014794e */ /* 0x000fee0000000000 */
[----:B-1--4-:R-:W-:Y:S05]  /*65f0*/  CALL.ABS.NOINC R2 ;  /* 0x0000000002007343 */ /* 0x012fea0003c00000 */
.L_x_108:
[----:B-1----:R-:W-:Y:S01]  /*6600*/  SHF.L.U32 R20, R40, 0x10, RZ ;  /* 0x0000001028147819 */ /* 0x002fe200000006ff */
[----:B------:R-:W-:Y:S05]  /*6610*/  WARPSYNC.ALL ;  /* 0x0000000000007948 */ /* 0x000fea0003800000 */
[----:B------:R-:W-:Y:S01]  /*6620*/  R2UR UR4, R34 ;  /* 0x00000000220472ca */ /* 0x000fe200000e0000 */
[----:B------:R-:W-:Y:S01]  /*6630*/  BSSY.RECONVERGENT B0, `(.L_x_109) ;  /* 0x0000055000007945 */ /* 0x000fe20003800200 */
[----:B------:R-:W-:Y:S02]  /*6640*/  LOP3.LUT R21, R40, 0xffff0000, RZ, 0xc0, !PT ;  /* 0xffff000028157812 */ /* 0x000fe400078ec0ff */
[----:B------:R-:W-:Y:S02]  /*6650*/  LOP3.LUT R36, R41, 0xffff0000, RZ, 0xc0, !PT ;  /* 0xffff000029247812 */ /* 0x000fe400078ec0ff */
[----:B------:R-:W-:Y:S02]  /*6660*/  SHF.L.U32 R37, R48, 0x10, RZ ;  /* 0x0000001030257819 */ /* 0x000fe400000006ff */
[----:B------:R-:W-:Y:S02]  /*6670*/  ISETP.NE.AND P6, PT, R76, RZ, PT ;  /* 0x000000ff4c00720c */ /* 0x000fe40003fc5270 */
[----:B------:R-:W-:Y:S02]  /*6680*/  ISETP.NE.AND P0, PT, R72, RZ, PT ;  /* 0x000000ff4800720c */ /* 0x000fe40003f05270 */
[----:B------:R-:W-:Y:S01]  /*6690*/  MOV R38, UR51 ;  /* 0x0000003300267c02 */ /* 0x000fe20008000f00 */
[----:B----4-:R-:W1:Y:S01]  /*66a0*/  LDTM.16dp256bit.x4 R4, tmem[UR4+0x20] ;  /* 0x00002004000479ee */ /* 0x010e620008120000 */
[----:B------:R-:W-:Y:S07]  /*66b0*/  MOV R83, UR37 ;  /* 0x0000002500537c02 */ /* 0x000fee0008000f00 */
[----:B------:R-:W-:Y:S02]  /*66c0*/  @P6 LEA R38, R38, UR48, 0x3 ;  /* 0x0000003026266c11 */ /* 0x000fe4000f8e18ff */
[----:B------:R-:W-:Y:S02]  /*66d0*/  @P6 SHF.L.U32 R88, R70, 0x1f, RZ ;  /* 0x0000001f46586819 */ /* 0x000fe400000006ff */
[----:B------:R-:W-:Y:S04]  /*66e0*/  @P6 IADD3 R38, PT, PT, R38, 0x80, RZ ;  /* 0x0000008026266810 */ /* 0x000fe80007ffe0ff */
[----:B------:R-:W-:Y:S02]  /*66f0*/  @P6 PRMT R38, R83, 0x654, R38 ;  /* 0x0000065453266816 */ /* 0x000fe40000000026 */
[----:B------:R-:W-:Y:S01]  /*6700*/  LEA R83, R39, UR48, 0x3 ;  /* 0x0000003027537c11 */ /* 0x000fe2000f8e18ff */
[C---:B-1----:R-:W-:Y:S01]  /*6710*/  FMUL R0, R33.reuse, R4 ;  /* 0x0000000421007220 */ /* 0x042fe20000400000 */
[C---:B------:R-:W-:Y:S01]  /*6720*/  FMUL R2, R33.reuse, R5 ;  /* 0x0000000521027220 */ /* 0x040fe20000400000 */
[C---:B------:R-:W-:Y:S01]  /*6730*/  FMUL R3, R33.reuse, R6 ;  /* 0x0000000621037220 */ /* 0x040fe20000400000 */
[----:B------:R-:W-:Y:S01]  /*6740*/  FMUL R7, R33, R7 ;  /* 0x0000000721077220 */ /* 0x000fe20000400000 */
[----:B------:R-:W-:Y:S01]  /*6750*/  FFMA R0, R35, R20, R0 ;  /* 0x0000001423007223 */ /* 0x000fe20000000000 */
[----:B------:R-:W-:Y:S01]  /*6760*/  SHF.L.U32 R20, R41, 0x10, RZ ;  /* 0x0000001029147819 */ /* 0x000fe200000006ff */
[----:B------:R-:W-:Y:S01]  /*6770*/  FFMA R2, R35, R21, R2 ;  /* 0x0000001523027223 */ /* 0x000fe20000000002 */
[----:B------:R-:W-:Y:S01]  /*6780*/  SHF.L.U32 R21, R43, 0x10, RZ ;  /* 0x000000102b157819 */ /* 0x000fe200000006ff */
[C---:B------:R-:W-:Y:S01]  /*6790*/  FMUL R4, R33.reuse, R8 ;  /* 0x0000000821047220 */ /* 0x040fe20000400000 */
[----:B------:R-:W-:Y:S01]  /*67a0*/  FMUL R5, R33, R9 ;  /* 0x0000000921057220 */ /* 0x000fe20000400000 */
[C---:B------:R-:W-:Y:S01]  /*67b0*/  FFMA R3, R35.reuse, R20, R3 ;  /* 0x0000001423037223 */ /* 0x040fe20000000003 */
[----:B------:R-:W-:Y:S01]  /*67c0*/  SHF.L.U32 R20, R42, 0x10, RZ ;  /* 0x000000102a147819 */ /* 0x000fe200000006ff */
[----:B------:R-:W-:Y:S01]  /*67d0*/  FFMA R7, R35, R36, R7 ;  /* 0x0000002423077223 */ /* 0x000fe20000000007 */
[----:B------:R-:W-:Y:S01]  /*67e0*/  LOP3.LUT R36, R43, 0xffff0000, RZ, 0xc0, !PT ;  /* 0xffff00002b247812 */ /* 0x000fe200078ec0ff */
[----:B------:R-:W-:Y:S01]  /*67f0*/  FMUL R6, R33, R10 ;  /* 0x0000000a21067220 */ /* 0x000fe20000400000 */
[----:B------:R-:W-:Y:S01]  /*6800*/  F2FP.BF16.F32.PACK_AB R44, R2, R0 ;  /* 0x00000000022c723e */ /* 0x000fe200000010ff */
[----:B------:R-:W-:Y:S01]  /*6810*/  FFMA R4, R35, R20, R4 ;  /* 0x0000001423047223 */ /* 0x000fe20000000004 */
[----:B------:R-:W-:Y:S01]  /*6820*/  LOP3.LUT R20, R42, 0xffff0000, RZ, 0xc0, !PT ;  /* 0xffff00002a147812 */ /* 0x000fe200078ec0ff */
[----:B------:R-:W-:Y:S01]  /*6830*/  FMUL R11, R33, R11 ;  /* 0x0000000b210b7220 */ /* 0x000fe20000400000 */
[----:B------:R-:W-:Y:S01]  /*6840*/  F2FP.BF16.F32.PACK_AB R45, R7, R3 ;  /* 0x00000003072d723e */ /* 0x000fe200000010ff */
[C---:B------:R-:W-:Y:S01]  /*6850*/  FMUL R8, R33.reuse, R12 ;  /* 0x0000000c21087220 */ /* 0x040fe20000400000 */
[----:B------:R-:W-:Y:S01]  /*6860*/  FMUL R9, R33, R13 ;  /* 0x0000000d21097220 */ /* 0x000fe20000400000 */
[C---:B------:R-:W-:Y:S01]  /*6870*/  FFMA R5, R35.reuse, R20, R5 ;  /* 0x0000001423057223 */ /* 0x040fe20000000005 */
[----:B------:R-:W-:Y:S01]  /*6880*/  LOP3.LUT R20, R48, 0xffff0000, RZ, 0xc0, !PT ;  /* 0xffff000030147812 */ /* 0x000fe200078ec0ff */
[----:B------:R-:W-:Y:S01]  /*6890*/  FFMA R6, R35, R21, R6 ;  /* 0x0000001523067223 */ /* 0x000fe20000000006 */
[----:B------:R-:W-:Y:S01]  /*68a0*/  SHF.L.U32 R21, R49, 0x10, RZ ;  /* 0x0000001031157819 */ /* 0x000fe200000006ff */
[----:B------:R-:W-:Y:S01]  /*68b0*/  FFMA R11, R35, R36, R11 ;  /* 0x00000024230b7223 */ /* 0x000fe2000000000b */
[----:B------:R-:W-:Y:S01]  /*68c0*/  LOP3.LUT R36, R51, 0xffff0000, RZ, 0xc0, !PT ;  /* 0xffff000033247812 */ /* 0x000fe200078ec0ff */
[C---:B------:R-:W-:Y:S01]  /*68d0*/  FFMA R8, R35.reuse, R37, R8 ;  /* 0x0000002523087223 */ /* 0x040fe20000000008 */
[----:B------:R-:W-:Y:S01]  /*68e0*/  FFMA R9, R35, R20, R9 ;  /* 0x0000001423097223 */ /* 0x000fe20000000009 */
[----:B------:R-:W-:Y:S01]  /*68f0*/  FMUL R10, R33, R14 ;  /* 0x0000000e210a7220 */ /* 0x000fe20000400000 */
[----:B------:R-:W-:Y:S01]  /*6900*/  LOP3.LUT R20, R49, 0xffff0000, RZ, 0xc0, !PT ;  /* 0xffff000031147812 */ /* 0x000fe200078ec0ff */
[C---:B------:R-:W-:Y:S01]  /*6910*/  FMUL R15, R33.reuse, R15 ;  /* 0x0000000f210f7220 */ /* 0x040fe20000400000 */
[----:B------:R-:W-:Y:S01]  /*6920*/  FMUL R12, R33, R16 ;  /* 0x00000010210c7220 */ /* 0x000fe20000400000 */
[C---:B------:R-:W-:Y:S01]  /*6930*/  FFMA R10, R35.reuse, R21, R10 ;  /* 0x00000015230a7223 */ /* 0x040fe2000000000a */
[C---:B------:R-:W-:Y:S01]  /*6940*/  SHF.L.U32 R21, R50.reuse, 0x10, RZ ;  /* 0x0000001032157819 */ /* 0x040fe200000006ff */
[----:B------:R-:W-:Y:S01]  /*6950*/  FFMA R15, R35, R20, R15 ;  /* 0x00000014230f7223 */ /* 0x000fe2000000000f */
[----:B------:R-:W-:Y:S01]  /*6960*/  LOP3.LUT R20, R50, 0xffff0000, RZ, 0xc0, !PT ;  /* 0xffff000032147812 */ /* 0x000fe200078ec0ff */
[----:B------:R-:W-:Y:S01]  /*6970*/  FMUL R13, R33, R17 ;  /* 0x00000011210d7220 */ /* 0x000fe20000400000 */
[----:B------:R-:W-:Y:S01]  /*6980*/  SHF.L.U32 R37, R51, 0x10, RZ ;  /* 0x0000001033257819 */ /* 0x000fe200000006ff */
[C---:B------:R-:W-:Y:S01]  /*6990*/  FMUL R14, R33.reuse, R18 ;  /* 0x00000012210e7220 */ /* 0x040fe20000400000 */
        /* <DEDUP_REMOVED lines=21> */
[----:B------:R-:W-:Y:S02]  /*6af0*/  UIADD3 UR8, UP0, UPT, UR52, 0x680, URZ ;  /* 0x0000068034087890 */ /* 0x000fe4000ff1e0ff */
[----:B------:R-:W-:Y:S02]  /*6b00*/  UIADD3 UR5, UPT, UPT, UR41, 0x20, URZ ;  /* 0x0000002029057890 */ /* 0x000fe4000fffe0ff */
[----:B------:R-:W-:Y:S02]  /*6b10*/  UIADD3 UR4, UPT, UPT, UR48, 0x1200, URZ ;  /* 0x0000120030047890 */ /* 0x000fe4000fffe0ff */
[----:B------:R-:W-:Y:S01]  /*6b20*/  UIADD3.X UR9, UPT, UPT, URZ, UR53, URZ, UP0, !UPT ;  /* 0x00000035ff097290 */ /* 0x000fe200087fe4ff */
[----:B------:R-:W-:Y:S01]  /*6b30*/  UMOV UR6, UR42 ;  /* 0x0000002a00067c82 */ /* 0x000fe20008000000 */
[----:B------:R-:W-:Y:S07]  /*6b40*/  UMOV UR7, UR36 ;  /* 0x0000002400077c82 */ /* 0x000fee0008000000 */
[----:B------:R2:W-:Y:S01]  /*6b50*/  UTMASTG.3D [UR4], [UR8] ;  /* 0x00000004080073b5 */ /* 0x0005e20008010000 */
[----:B------:R0:W-:Y:S01]  /*6b60*/  UTMACMDFLUSH ;  /* 0x00000000000079b7 */ /* 0x0001e20000000000 */
[----:B--2---:R-:W-:Y:S04]  /*6b70*/  DEPBAR.LE SB0, 0x1 ;  /* 0x000080400000791a */ /* 0x004fe80000000000 */
.L_x_110:
[----:B------:R-:W-:Y:S05]  /*6b80*/  BSYNC.RECONVERGENT B0 ;  /* 0x0000000000007941 */ /* 0x000fea0003800200 */
.L_x_109:
[----:B------:R-:W-:Y:S01]  /*6b90*/  BAR.SYNC.DEFER_BLOCKING 0x1, 0x80 ;  /* 0x0042000000007b1d */ /* 0x000fe20000010000 */
[----:B------:R-:W-:Y:S04]  /*6ba0*/  UIADD3 UR40, UPT, UPT, UR51, 0x1, URZ ;  /* 0x0000000133287890 */ /* 0x000fe8000fffe0ff */
[----:B------:R-:W-:Y:S04]  /*6bb0*/  UISETP.NE.AND UP0, UPT, UR40, 0x4, UPT ;  /* 0x000000042800788c */ /* 0x000fe8000bf05270 */
[----:B------:R-:W-:Y:S01]  /*6bc0*/  USEL UR40, UR40, URZ, UP0 ;  /* 0x000000ff28287287 */ /* 0x000fe20008000000 */
[----:B------:R2:W-:Y:S01]  /*6bd0*/  @P6 SYNCS.ARRIVE.TRANS64.RED.A1T0 RZ, [R38+URZ], RZ ;  /* 0x000000ff26ff69a7 */ /* 0x0005e200081004ff */
[----:B------:R-:W-:Y:S01]  /*6be0*/  BSSY B1, `(.L_x_111) ;  /* 0x0000014000017945 */ /* 0x000fe20003800000 */
[----:B------:R-:W4:Y:S02]  /*6bf0*/  @P6 SYNCS.PHASECHK.TRANS64.TRYWAIT P0, [R83+URZ+0x60], R88 ;  /* 0x00006058530065a7 */ /* 0x000f2400080011ff */
[----:B----4-:R-:W-:Y:S01]  /*6c00*/  @P6 SEL R81, RZ, 0x1, !P0 ;  /* 0x00000001ff516807 */ /* 0x010fe20004000000 */
[----:B--2---:R-:W-:Y:S06]  /*6c10*/  @!P6 BRA `(.L_x_112) ;  /* 0x000000000040e947 */ /* 0x004fec0003800000 */
[----:B------:R-:W-:Y:S01]  /*6c20*/  ISETP.NE.AND P1, PT, R82, RZ, PT ;  /* 0x000000ff5200720c */ /* 0x000fe20003f25270 */
[----:B------:R-:W-:Y:S01]  /*6c30*/  BSSY B0, `(.L_x_113) ;  /* 0x0000009000007945 */ /* 0x000fe20003800000 */
[----:B------:R-:W-:Y:S11]  /*6c40*/  ISETP.NE.AND P0, PT, R81, RZ, PT ;  /* 0x000000ff5100720c */ /* 0x000ff60003f05270 */
[----:B------:R-:W-:Y:S05]  /*6c50*/  @P1 IMAD R2, R39, 0x1000, R80 ;  /* 0x0000100027021824 */ /* 0x000fea00078e0250 */
[----:B------:R-:W-:Y:S05]  /*6c60*/  @P1 IADD3 R0, PT, PT, R2, UR48, RZ ;  /* 0x0000003002001c10 */ /* 0x000fea000fffe0ff */
[----:B------:R-:W-:Y:S01]  /*6c70*/  @P1 IMAD.IADD R0, R71, 0x1, R0 ;  /* 0x0000000147001824 */ /* 0x000fe200078e0200 */
[----:B------:R-:W-:Y:S06]  /*6c80*/  @P0 BRA `(.L_x_114) ;  /* 0x00000000000c0947 */ /* 0x000fec0003800000 */
[----:B------:R-:W-:Y:S04]  /*6c90*/  SHF.L.U32 R4, R70, 0x1f, RZ ;  /* 0x0000001f46047819 */ /* 0x000fe800000006ff */
[----:B------:R-:W2:Y:S02]  /*6ca0*/  SYNCS.PHASECHK.TRANS64.TRYWAIT P0, [R83+URZ+0x60], R4 ;  /* 0x00006004530075a7 */ /* 0x000ea400080011ff */
[----:B--2---:R-:W-:Y:S05]  /*6cb0*/  @!P0 BRA `(.L_x_115) ;  /* 0x0000001c00b48947 */ /* 0x004fea0003800000 */
.L_x_114:
[----:B------:R-:W-:Y:S05]  /*6cc0*/  BSYNC B0 ;  /* 0x0000000000007941 */ /* 0x000fea0003800000 */
.L_x_113:
[----:B------:R-:W-:Y:S02]  /*6cd0*/  ISETP.NE.AND P0, PT, R82, RZ, PT ;  /* 0x000000ff5200720c */ /* 0x000fe40003f05270 */
[----:B------:R-:W-:Y:S11]  /*6ce0*/  IADD3 R39, PT, PT, R39, 0x1, RZ ;  /* 0x0000000127277810 */ /* 0x000ff60007ffe0ff */
[----:B------:R-:W-:Y:S05]  /*6cf0*/  @P0 WARPSYNC.ALL ;  /* 0x0000000000000948 */ /* 0x000fea0003800000 */
[----:B------:R4:W1:Y:S04]  /*6d00*/  @P0 LDSM.16.M88.4 R40, [R2+UR48+0x200] ;  /* 0x000200300228083b */ /* 0x0008680008000200 */
[----:B------:R4:W1:Y:S02]  /*6d10*/  @P0 LDSM.16.M88.4 R48, [R0+0x200] ;  /* 0x000200000030083b */ /* 0x0008640000000200 */
.L_x_112:
[----:B------:R-:W-:Y:S05]  /*6d20*/  BSYNC B1 ;  /* 0x0000000000017941 */ /* 0x000fea0003800000 */
.L_x_111:
[----:B----4-:R-:W-:Y:S05]  /*6d30*/  VIADD R0, R34, 0x40 ;  /* 0x0000004022007836 */ /* 0x010fea0000000000 */
[----:B------:R-:W-:Y:S04]  /*6d40*/  SHF.R.U32.HI R0, RZ, 0x15, R0 ;  /* 0x00000015ff007819 */ /* 0x000fe80000011600 */
[----:B------:R-:W-:Y:S11]  /*6d50*/  LOP3.LUT P0, RZ, R0, 0x3, R65, 0x48, !PT ;  /* 0x0000000300ff7812 */ /* 0x000ff60007804841 */
[----:B------:R-:W-:Y:S02]  /*6d60*/  @!UPT UIADD3 URZ, UPT, UPT, URZ, URZ, URZ ;  /* 0x000000fffffff290 */ /* 0x000fe4000fffe0ff */
        /* <DEDUP_REMOVED lines=8> */
[----:B------:R-:W3:Y:S01]  /*6df0*/  LDCU.64 UR4, c[0x4][0x10] ;  /* 0x01000200ff0477ac */ /* 0x000ee20008000a00 */
[----:B----4-:R-:W-:Y:S01]  /*6e00*/  MOV R5, UR9 ;  /* 0x0000000900057c02 */ /* 0x010fe20008000f00 */
[----:B--2---:R-:W-:Y:S01]  /*6e10*/  IMAD.U32 R4, RZ, RZ, UR8 ;  /* 0x00000008ff047e24 */ /* 0x004fe2000f8e00ff */
[----:B-----5:R-:W-:Y:S01]  /*6e20*/  MOV R7, UR7 ;  /* 0x0000000700077c02 */ /* 0x020fe20008000f00 */
[----:B------:R-:W-:Y:S01]  /*6e30*/  IMAD.U32 R6, RZ, RZ, UR6 ;  /* 0x00000006ff067e24 */ /* 0x000fe2000f8e00ff */
[----:B---3--:R-:W-:Y:S01]  /*6e40*/  MOV R11, UR5 ;  /* 0x00000005000b7c02 */ /* 0x008fe20008000f00 */
[----:B------:R-:W-:Y:S02]  /*6e50*/  IMAD.U32 R10, RZ, RZ, UR4 ;  /* 0x00000004ff0a7e24 */ /* 0x000fe4000f8e00ff */
[----:B------:R-:W-:Y:S07]  /*6e60*/  LEPC R20, `(.L_x_116) ;  /* 0x000000001014794e */ /* 0x000fee0000000000 */
[----:B-1----:R-:W-:Y:S05]  /*6e70*/  CALL.ABS.NOINC R2 ;  /* 0x0000000002007343 */ /* 0x002fea0003c00000 */
.L_x_116:
        /* <DEDUP_REMOVED lines=10> */
[----:B--2---:R-:W1:Y:S01]  /*6f20*/  LDTM.16dp256bit.x4 R4, tmem[UR4+0x40] ;  /* 0x00004004000479ee */ /* 0x004e620008120000 */
[----:B------:R-:W-:Y:S02]  /*6f30*/  MOV R83, UR37 ;  /* 0x0000002500537c02 */ /* 0x000fe40008000f00 */
[----:B------:R-:W-:Y:S05]  /*6f40*/  LEA R88, R39, UR48, 0x3 ;  /* 0x0000003027587c11 */ /* 0x000fea000f8e18ff */
[----:B------:R-:W-:Y:S04]  /*6f50*/  @P6 LEA R38, R38, UR48, 0x3 ;  /* 0x0000003026266c11 */ /* 0x000fe8000f8e18ff */
[----:B------:R-:W-:Y:S04]  /*6f60*/  @P6 IADD3 R38, PT, PT, R38, 0x80, RZ ;  /* 0x0000008026266810 */ /* 0x000fe80007ffe0ff */
[----:B------:R-:W-:Y:S02]  /*6f70*/  @P6 PRMT R38, R83, 0x654, R38 ;  /* 0x0000065453266816 */ /* 0x000fe40000000026 */
[----:B------:R-:W-:Y:S01]  /*6f80*/  @P6 SHF.L.U32 R83, R70, 0x1f, RZ ;  /* 0x0000001f46536819 */ /* 0x000fe200000006ff */
        /* <DEDUP_REMOVED lines=71> */
.L_x_118:
[----:B------:R-:W-:Y:S05]  /*7400*/  BSYNC.RECONVERGENT B0 ;  /* 0x0000000000007941 */ /* 0x000fea0003800200 */
.L_x_117:
        /* <DEDUP_REMOVED lines=19> */
.L_x_122:
[----:B------:R-:W-:Y:S05]  /*7540*/  BSYNC B0 ;  /* 0x0000000000007941 */ /* 0x000fea0003800000 */
.L_x_121:
[----:B------:R-:W-:Y:S11]  /*7550*/  ISETP.NE.AND P0, PT, R82, RZ, PT ;  /* 0x000000ff5200720c */ /* 0x000ff60003f05270 */
[----:B------:R-:W-:Y:S02]  /*7560*/  @!UPT UIADD3 URZ, UPT, UPT, URZ, URZ, URZ ;  /* 0x000000fffffff290 */ /* 0x000fe4000fffe0ff */
[----:B------:R-:W-:Y:S05]  /*7570*/  @P0 WARPSYNC.ALL ;  /* 0x0000000000000948 */ /* 0x000fea0003800000 */
[----:B------:R4:W1:Y:S04]  /*7580*/  @P0 LDSM.16.M88.4 R40, [R39+UR48+0x200] ;  /* 0x000200302728083b */ /* 0x0008680008000200 */
[----:B------:R4:W1:Y:S02]  /*7590*/  @P0 LDSM.16.M88.4 R48, [R0+0x200] ;  /* 0x000200000030083b */ /* 0x0008640000000200 */
.L_x_120:
[----:B------:R-:W-:Y:S05]  /*75a0*/  BSYNC B1 ;  /* 0x0000000000017941 */ /* 0x000fea0003800000 */
.L_x_119:
[----:B----4-:R-:W-:Y:S05]  /*75b0*/  VIADD R0, R34, 0x60 ;  /* 0x0000006022007836 */ /* 0x010fea0000000000 */
[----:B------:R-:W-:Y:S04]  /*75c0*/  SHF.R.U32.HI R0, RZ, 0x15, R0 ;  /* 0x00000015ff007819 */ /* 0x000fe80000011600 */
[----:B------:R-:W-:Y:S11]  /*75d0*/  LOP3.LUT P0, RZ, R0, 0x3, R65, 0x48, !PT ;  /* 0x0000000300ff7812 */ /* 0x000ff60007804841 */
[----:B------:R-:W-:Y:S02]  /*75e0*/  @!UPT UIADD3 URZ, UPT, UPT, URZ, URZ, URZ ;  /* 0x000000fffffff290 */ /* 0x000fe4000fffe0ff */
[----:B------:R-:W-:Y:S05]  /*75f0*/  @!P0 BRA `(.L_x_124) ;  /* 0x0000000000408947 */ /* 0x000fea0003800000 */
[----:B------:R-:W4:Y:S01]  /*7600*/  LDCU.64 UR8, c[0x4][0x70] ;  /* 0x01000e00ff0877ac */ /* 0x000f220008000a00 */
[----:B--2---:R-:W-:Y:S01]  /*7610*/  MOV R3, 0x0 ;  /* 0x0000000000037802 */ /* 0x004fe20000000f00 */
[----:B------:R-:W-:Y:S02]  /*7620*/  HFMA2 R12, -RZ, RZ, 0, 5.9604644775390625e-08 ;  /* 0x00000001ff0c7431 */ /* 0x000fe400000001ff */
[----:B------:R-:W-:Y:S02]  /*7630*/  IMAD.MOV.U32 R8, RZ, RZ, 0x192 ;  /* 0x00000192ff087424 */ /* 0x000fe400078e00ff */
[----:B------:R-:W-:Y:S01]  /*7640*/  IMAD.MOV.U32 R13, RZ, RZ, RZ ;  /* 0x000000ffff0d7224 */ /* 0x000fe200078e00ff */
[----:B------:R-:W2:Y:S01]  /*7650*/  LDCU.64 UR6, c[0x4][0x78] ;  /* 0x01000f00ff0677ac */ /* 0x000ea20008000a00 */
[----:B------:R-:W1:Y:S01]  /*7660*/  LDC.64 R2, c[0x4][R3] ;  /* 0x0100000003027b82 */ /* 0x000e620000000a00 */
[----:B------:R-:W5:Y:S01]  /*7670*/  LDCU.64 UR4, c[0x4][0x10] ;  /* 0x01000200ff0477ac */ /* 0x000f620008000a00 */
[----:B----4-:R-:W-:Y:S01]  /*7680*/  MOV R5, UR9 ;  /* 0x0000000900057c02 */ /* 0x010fe20008000f00 */
[----:B------:R-:W-:Y:S01]  /*7690*/  IMAD.U32 R4, RZ, RZ, UR8 ;  /* 0x00000008ff047e24 */ /* 0x000fe2000f8e00ff */
[----:B--2---:R-:W-:Y:S01]  /*76a0*/  MOV R7, UR7 ;  /* 0x0000000700077c02 */ /* 0x004fe20008000f00 */
[----:B------:R-:W-:Y:S01]  /*76b0*/  IMAD.U32 R6, RZ, RZ, UR6 ;  /* 0x00000006ff067e24 */ /* 0x000fe2000f8e00ff */
[----:B-----5:R-:W-:Y:S01]  /*76c0*/  MOV R11, UR5 ;  /* 0x00000005000b7c02 */ /* 0x020fe20008000f00 */
[----:B------:R-:W-:Y:S02]  /*76d0*/  IMAD.U32 R10, RZ, RZ, UR4 ;  /* 0x00000004ff0a7e24 */ /* 0x000fe4000f8e00ff */
[----:B------:R-:W-:Y:S07]  /*76e0*/  LEPC R20, `(.L_x_124) ;  /* 0x000000001014794e */ /* 0x000fee0000000000 */
[----:B-1-3--:R-:W-:Y:S05]  /*76f0*/  CALL.ABS.NOINC R2 ;  /* 0x0000000002007343 */ /* 0x00afea0003c00000 */
.L_x_124:
[----:B------:R-:W-:Y:S01]  /*7700*/  ISETP.NE.AND P0, PT, R72, RZ, PT ;  /* 0x000000ff4800720c */ /* 0x000fe20003f05270 */
[----:B------:R-:W-:Y:S05]  /*7710*/  WARPSYNC.ALL ;  /* 0x0000000000007948 */ /* 0x000fea0003800000 */
[----:B------:R-:W-:Y:S01]  /*7720*/  R2UR UR4, R34 ;  /* 0x00000000220472ca */ /* 0x000fe200000e0000 */
[----:B------:R-:W-:Y:S01]  /*7730*/  BSSY.RECONVERGENT B0, `(.L_x_125) ;  /* 0x0000052000007945 */ /* 0x000fe20003800200 */
[----:B------:R-:W-:Y:S02]  /*7740*/  R2UR UR5, R79 ;  /* 0x000000004f0572ca */ /* 0x000fe400000e0000 */
[C---:B-1----:R-:W-:Y:S02]  /*7750*/  SHF.L.U32 R20, R40.reuse, 0x10, RZ ;  /* 0x0000001028147819 */ /* 0x042fe400000006ff */
[----:B------:R-:W-:Y:S02]  /*7760*/  LOP3.LUT R36, R40, 0xffff0000, RZ, 0xc0, !PT ;  /* 0xffff000028247812 */ /* 0x000fe400078ec0ff */
[C---:B------:R-:W-:Y:S02]  /*7770*/  SHF.L.U32 R21, R41.reuse, 0x10, RZ ;  /* 0x0000001029157819 */ /* 0x040fe400000006ff */
[----:B------:R-:W-:Y:S02]  /*7780*/  LOP3.LUT R38, R41, 0xffff0000, RZ, 0xc0, !PT ;  /* 0xffff000029267812 */ /* 0x000fe400078ec0ff */
[C---:B------:R-:W-:Y:S01]  /*7790*/  SHF.L.U32 R37, R42.reuse, 0x10, RZ ;  /* 0x000000102a257819 */ /* 0x040fe200000006ff */
[----:B------:R-:W1:Y:S01]  /*77a0*/  LDTM.16dp256bit.x4 R4, tmem[UR4+0x60] ;  /* 0x00006004000479ee */ /* 0x000e620008120000 */
[----:B------:R-:W-:Y:S01]  /*77b0*/  LOP3.LUT R40, R42, 0xffff0000, RZ, 0xc0, !PT ;  /* 0xffff00002a287812 */ /* 0x000fe200078ec0ff */
[----:B------:R-:W-:Y:S01]  /*77c0*/  NOP ;  /* 0x0000000000007918 */ /* 0x000fe20000000000 */
[C---:B------:R-:W-:Y:S01]  /*77d0*/  SHF.L.U32 R39, R43.reuse, 0x10, RZ ;  /* 0x000000102b277819 */ /* 0x040fe200000006ff */
[----:B------:R-:W-:Y:S01]  /*77e0*/  UIADD3 UR5, UPT, UPT, UR5, 0xf0, URZ ;  /* 0x000000f005057890 */ /* 0x000fe2000fffe0ff */
[----:B------:R-:W-:Y:S02]  /*77f0*/  LOP3.LUT R41, R43, 0xffff0000, RZ, 0xc0, !PT ;  /* 0xffff00002b297812 */ /* 0x000fe400078ec0ff */
[C---:B------:R-:W-:Y:S01]  /*7800*/  SHF.L.U32 R42, R48.reuse, 0x10, RZ ;  /* 0x00000010302a7819 */ /* 0x040fe200000006ff */
[----:B------:R-:W-:Y:S01]  /*7810*/  UPRMT UR5, UR37, 0x654, UR5 ;  /* 0x0000065425057896 */ /* 0x000fe20008000005 */
[----:B------:R-:W-:Y:S02]  /*7820*/  LOP3.LUT R43, R48, 0xffff0000, RZ, 0xc0, !PT ;  /* 0xffff0000302b7812 */ /* 0x000fe400078ec0ff */
[C---:B------:R-:W-:Y:S02]  /*7830*/  SHF.L.U32 R44, R49.reuse, 0x10, RZ ;  /* 0x00000010312c7819 */ /* 0x040fe400000006ff */
[----:B------:R-:W-:Y:S02]  /*7840*/  LOP3.LUT R46, R49, 0xffff0000, RZ, 0xc0, !PT ;  /* 0xffff0000312e7812 */ /* 0x000fe400078ec0ff */
[C---:B------:R-:W-:Y:S02]  /*7850*/  SHF.L.U32 R45, R50.reuse, 0x10, RZ ;  /* 0x00000010322d7819 */ /* 0x040fe400000006ff */
[----:B-1----:R-:W-:Y:S01]  /*7860*/  SYNCS.ARRIVE.TRANS64.RED.A1T0 RZ, [UR5], RZ ;  /* 0x000000ffffff79a7 */ /* 0x002fe20008100405 */
[----:B------:R-:W-:Y:S02]  /*7870*/  LOP3.LUT R48, R50, 0xffff0000, RZ, 0xc0, !PT ;  /* 0xffff000032307812 */ /* 0x000fe400078ec0ff */
[C---:B------:R-:W-:Y:S02]  /*7880*/  SHF.L.U32 R47, R51.reuse, 0x10, RZ ;  /* 0x00000010332f7819 */ /* 0x040fe400000006ff */
[----:B------:R-:W-:Y:S01]  /*7890*/  LOP3.LUT R50, R51, 0xffff0000, RZ, 0xc0, !PT ;  /* 0xffff000033327812 */ /* 0x000fe200078ec0ff */
[C---:B------:R-:W-:Y:S01]  /*78a0*/  FMUL R4, R33.reuse, R4 ;  /* 0x0000000421047220 */ /* 0x040fe20000400000 */
[C---:B------:R-:W-:Y:S01]  /*78b0*/  FMUL R5, R33.reuse, R5 ;  /* 0x0000000521057220 */ /* 0x040fe20000400000 */
[C---:B------:R-:W-:Y:S01]  /*78c0*/  FMUL R6, R33.reuse, R6 ;  /* 0x0000000621067220 */ /* 0x040fe20000400000 */
[----:B------:R-:W-:Y:S01]  /*78d0*/  FMUL R7, R33, R7 ;  /* 0x0000000721077220 */ /* 0x000fe20000400000 */
[C---:B------:R-:W-:Y:S01]  /*78e0*/  FFMA R4, R35.reuse, R20, R4 ;  /* 0x0000001423047223 */ /* 0x040fe20000000004 */
[C---:B------:R-:W-:Y:S01]  /*78f0*/  FFMA R5, R35.reuse, R36, R5 ;  /* 0x0000002423057223 */ /* 0x040fe20000000005 */
[C---:B------:R-:W-:Y:S01]  /*7900*/  FFMA R6, R35.reuse, R21, R6 ;  /* 0x0000001523067223 */ /* 0x040fe20000000006 */
[----:B------:R-:W-:Y:S01]  /*7910*/  FFMA R7, R35, R38, R7 ;  /* 0x0000002623077223 */ /* 0x000fe20000000007 */
[C---:B------:R-:W-:Y:S01]  /*7920*/  FMUL R8, R33.reuse, R8 ;  /* 0x0000000821087220 */ /* 0x040fe20000400000 */
[----:B------:R-:W-:Y:S01]  /*7930*/  FMUL R9, R33, R9 ;  /* 0x0000000921097220 */ /* 0x000fe20000400000 */
[----:B---3--:R-:W-:Y:S01]  /*7940*/  F2FP.BF16.F32.PACK_AB R80, R5, R4 ;  /* 0x000000040550723e */ /* 0x008fe200000010ff */
[----:B------:R-:W-:Y:S01]  /*7950*/  FMUL R0, R33, R10 ;  /* 0x0000000a21007220 */ /* 0x000fe20000400000 */
[----:B------:R-:W-:Y:S01]  /*7960*/  F2FP.BF16.F32.PACK_AB R81, R7, R6 ;  /* 0x000000060751723e */ /* 0x000fe200000010ff */
[C---:B------:R-:W-:Y:S01]  /*7970*/  FFMA R8, R35.reuse, R37, R8 ;  /* 0x0000002523087223 */ /* 0x040fe20000000008 */
[----:B------:R-:W-:Y:S01]  /*7980*/  FFMA R9, R35, R40, R9 ;  /* 0x0000002823097223 */ /* 0x000fe20000000009 */
[C---:B------:R-:W-:Y:S01]  /*7990*/  FMUL R2, R33.reuse, R11 ;  /* 0x0000000b21027220 */ /* 0x040fe20000400000 */
[C---:B--2---:R-:W-:Y:S01]  /*79a0*/  FMUL R3, R33.reuse, R12 ;  /* 0x0000000c21037220 */ /* 0x044fe20000400000 */
[----:B------:R-:W-:Y:S01]  /*79b0*/  FMUL R10, R33, R13 ;  /* 0x0000000d210a7220 */ /* 0x000fe20000400000 */
[----:B------:R-:W-:Y:S01]  /*79c0*/  FFMA R0, R35, R39, R0 ;  /* 0x0000002723007223 */ /* 0x000fe20000000000 */
        /* <DEDUP_REMOVED lines=40> */
.L_x_126:
[----:B------:R-:W-:Y:S05]  /*7c50*/  BSYNC.RECONVERGENT B0 ;  /* 0x0000000000007941 */ /* 0x000fea0003800200 */
.L_x_125:
[----:B------:R-:W-:Y:S01]  /*7c60*/  BAR.SYNC.DEFER_BLOCKING 0x1, 0x80 ;  /* 0x0042000000007b1d */ /* 0x000fe20000010000 */
[----:B------:R-:W-:Y:S01]  /*7c70*/  UISETP.NE.AND UP0, UPT, UR49, -0x4, UPT ;  /* 0xfffffffc3100788c */ /* 0x000fe2000bf05270 */
[----:B------:R-:W-:Y:S08]  /*7c80*/  IADD3 R0, PT, PT, R30, 0x1, RZ ;  /* 0x000000011e007810 */ /* 0x000ff00007ffe0ff */
[----:B------:R-:W-:Y:S05]  /*7c90*/  BRA.U !UP0, `(.L_x_127) ;  /* 0x0000000108287547 */ /* 0x000fea000b800000 */
[----:B------:R-:W-:Y:S01]  /*7ca0*/  ISETP.NE.AND P0, PT, R76, RZ, PT ;  /* 0x000000ff4c00720c */ /* 0x000fe20003f05270 */
[----:B------:R-:W-:Y:S01]  /*7cb0*/  IMAD.U32 R3, RZ, RZ, UR51 ;  /* 0x00000033ff037e24 */ /* 0x000fe2000f8e00ff */
[----:B------:R-:W-:Y:S01]  /*7cc0*/  UIADD3 UR51, UPT, UPT, UR51, 0x1, URZ ;  /* 0x0000000133337890 */ /* 0x000fe2000fffe0ff */
[----:B------:R-:W-:Y:S03]  /*7cd0*/  IMAD.U32 R2, RZ, RZ, UR37 ;  /* 0x00000025ff027e24 */ /* 0x000fe6000f8e00ff */
[----:B------:R-:W-:Y:S04]  /*7ce0*/  UISETP.NE.AND UP0, UPT, UR51, 0x4, UPT ;  /* 0x000000043300788c */ /* 0x000fe8000bf05270 */
[----:B------:R-:W-:Y:S03]  /*7cf0*/  USEL UR51, UR51, URZ, UP0 ;  /* 0x000000ff33337287 */ /* 0x000fe60008000000 */
[----:B------:R-:W-:Y:S05]  /*7d00*/  @P0 LEA R3, R3, UR48, 0x3 ;  /* 0x0000003003030c11 */ /* 0x000fea000f8e18ff */
[----:B------:R-:W-:Y:S05]  /*7d10*/  @P0 VIADD R3, R3, 0x80 ;  /* 0x0000008003030836 */ /* 0x000fea0000000000 */
[----:B------:R-:W-:Y:S04]  /*7d20*/  @P0 PRMT R2, R2, 0x654, R3 ;  /* 0x0000065402020816 */ /* 0x000fe80000000003 */
[----:B------:R2:W-:Y:S03]  /*7d30*/  @P0 SYNCS.ARRIVE.TRANS64.RED.A1T0 RZ, [R2+URZ], RZ ;  /* 0x000000ff02ff09a7 */ /* 0x0005e600081004ff */
.L_x_127:
[----:B------:R-:W-:Y:S01]  /*7d40*/  ISETP.NE.AND P2, PT, R73, RZ, PT ;  /* 0x000000ff4900720c */ /* 0x000fe20003f45270 */
[----:B------:R-:W-:Y:S01]  /*7d50*/  UIADD3 UR49, UPT, UPT, UR49, 0x4, URZ ;  /* 0x0000000431317890 */ /* 0x000fe2000fffe0ff */
[----:B------:R-:W-:Y:S01]  /*7d60*/  ISETP.NE.AND P0, PT, R75, 0x2, PT ;  /* 0x000000024b00780c */ /* 0x000fe20003f05270 */
[----:B------:R-:W-:Y:S01]  /*7d70*/  IMAD.IADD R20, R29, 0x1, R58 ;  /* 0x000000011d147824 */ /* 0x000fe200078e023a */
[----:B------:R-:W-:Y:S01]  /*7d80*/  ISETP.NE.AND P1, PT, R0, 0x4, PT ;  /* 0x000000040000780c */ /* 0x000fe20003f25270 */
[----:B------:R-:W-:Y:S01]  /*7d90*/  IMAD.IADD R21, R31, 0x1, R60 ;  /* 0x000000011f157824 */ /* 0x000fe200078e023c */
[----:B------:R-:W-:Y:S02]  /*7da0*/  SEL R3, RZ, 0x1, P0 ;  /* 0x00000001ff037807 */ /* 0x000fe40000000000 */
[----:B--2---:R-:W-:Y:S02]  /*7db0*/  SEL R2, RZ, 0x1, P1 ;  /* 0x00000001ff027807 */ /* 0x004fe40000800000 */
[----:B------:R-:W-:Y:S02]  /*7dc0*/  LOP3.LUT R68, R68, R3, RZ, 0x3c, !PT ;  /* 0x0000000344447212 */ /* 0x000fe400078e3cff */
[----:B------:R-:W-:Y:S02]  /*7dd0*/  LOP3.LUT R69, R69, R2, RZ, 0x3c, !PT ;  /* 0x0000000245457212 */ /* 0x000fe400078e3cff */
[----:B------:R-:W-:Y:S02]  /*7de0*/  @P2 R2UR UR36, R67 ;  /* 0x00000000432422ca */ /* 0x000fe400000e0000 */
[----:B------:R-:W-:Y:S02]  /*7df0*/  SEL R75, R75, RZ, P0 ;  /* 0x000000ff4b4b7207 */ /* 0x000fe40000000000 */
[----:B------:R-:W-:Y:S01]  /*7e00*/  SEL R30, R0, RZ, P1 ;  /* 0x000000ff001e7207 */ /* 0x000fe20000800000 */
[----:B------:R-:W-:Y:S10]  /*7e10*/  @P2 BRA `(.L_x_128) ;  /* 0xffffffd000182947 */ /* 0x000ff4000383ffff */
[----:B------:R-:W-:-:S09]  /*7e20*/  UISETP.NE.AND UP0, UPT, UR50, URZ, UPT ;  /* 0x000000ff3200728c */ /* 0x000fd2000bf05270 */
[----:B------:R-:W-:Y:S05]  /*7e30*/  BRA.U !UP0, `(.L_x_129) ;  /* 0x0000000108487547 */ /* 0x000fea000b800000 */
[----:B------:R-:W2:Y:S02]  /*7e40*/  LDCU.64 UR4, c[0x0][0x890] ;  /* 0x00011200ff0477ac */ /* 0x000ea40008000a00 */
[----:B--2---:R-:W-:-:S04]  /*7e50*/  UISETP.NE.U32.AND UP0, UPT, UR4, URZ, UPT ;  /* 0x000000ff0400728c */ /* 0x004fc8000bf05070 */
[----:B------:R-:W-:-:S09]  /*7e60*/  UISETP.NE.AND.EX UP0, UPT, UR5, URZ, UPT, UP0 ;  /* 0x000000ff0500728c */ /* 0x000fd2000bf05300 */
[----:B------:R-:W-:Y:S05]  /*7e70*/  BRA.U UP0, `(.L_x_130) ;  /* 0x00000001000c7547 */ /* 0x000fea000b800000 */
[----:B------:R-:W-:-:S13]  /*7e80*/  FSETP.NEU.AND P0, PT, R35, RZ, PT ;  /* 0x000000ff2300720b */ /* 0x000fda0003f0d000 */
[----:B------:R-:W-:Y:S05]  /*7e90*/  @!P0 EXIT ;  /* 0x000000000000894d */ /* 0x000fea0003800000 */
[----:B------:R-:W-:Y:S05]  /*7ea0*/  BRA `(.L_x_129) ;  /* 0x00000000002c7947 */ /* 0x000fea0003800000 */
.L_x_130:
[----:B------:R-:W-:Y:S01]  /*7eb0*/  ISETP.NE.AND P0, PT, R74, RZ, PT ;  /* 0x000000ff4a00720c */ /* 0x000fe20003f05270 */
[----:B------:R-:W-:-:S12]  /*7ec0*/  BSSY.RECONVERGENT B0, `(.L_x_129) ;  /* 0x0000009000007945 */ /* 0x000fd80003800200 */
[----:B------:R-:W-:Y:S05]  /*7ed0*/  @P0 BRA `(.L_x_131) ;  /* 0x0000000000140947 */ /* 0x000fea0003800000 */
[----:B------:R-:W2:Y:S02]  /*7ee0*/  LDCU.64 UR4, c[0x0][0x888] ;  /* 0x00011100ff0477ac */ /* 0x000ea40008000a00 */
[----:B--2---:R-:W-:-:S04]  /*7ef0*/  ISETP.NE.U32.AND P0, PT, RZ, UR4, PT ;  /* 0x00000004ff007c0c */ /* 0x004fc8000bf05070 */
[----:B------:R-:W-:-:S13]  /*7f00*/  ISETP.NE.AND.EX P0, PT, RZ, UR5, PT, P0 ;  /* 0x00000005ff007c0c */ /* 0x000fda000bf05300 */
[----:B------:R-:W-:Y:S05]  /*7f10*/  @!P0 EXIT ;  /* 0x000000000000894d */ /* 0x000fea0003800000 */
[----:B------:R-:W-:Y:S05]  /*7f20*/  BRA `(.L_x_132) ;  /* 0x0000000000087947 */ /* 0x000fea0003800000 */
.L_x_131:
[----:B------:R-:W-:-:S13]  /*7f30*/  FSETP.NEU.AND P0, PT, R35, RZ, PT ;  /* 0x000000ff2300720b */ /* 0x000fda0003f0d000 */
[----:B------:R-:W-:Y:S05]  /*7f40*/  @!P0 EXIT ;  /* 0x000000000000894d */ /* 0x000fea0003800000 */
.L_x_132:
[----:B------:R-:W-:Y:S05]  /*7f50*/  BSYNC.RECONVERGENT B0 ;  /* 0x0000000000007941 */ /* 0x000fea0003800200 */
.L_x_129:
[----:B------:R-:W-:Y:S01]  /*7f60*/  ULEA UR4, UR51, UR48, 0x3 ;  /* 0x0000003033047291 */ /* 0x000fe2000f8e18ff */
[----:B------:R-:W-:-:S04]  /*7f70*/  DEPBAR.LE SB0, 0x0 ;  /* 0x000080000000791a */ /* 0x000fc80000000000 */
[----:B------:R-:W-:-:S04]  /*7f80*/  UIADD3 UR4, UPT, UPT, UR4, 0x80, URZ ;  /* 0x0000008004047890 */ /* 0x000fc8000fffe0ff */
[----:B------:R-:W-:-:S09]  /*7f90*/  UPRMT UR4, UR37, 0x654, UR4 ;  /* 0x0000065425047896 */ /* 0x000fd20008000004 */
[----:B------:R-:W-:Y:S01]  /*7fa0*/  SYNCS.ARRIVE.TRANS64.RED.A1T0 RZ, [UR4], RZ ;  /* 0x000000ffffff79a7 */ /* 0x000fe20008100404 */
[----:B------:R-:W-:Y:S05]  /*7fb0*/  EXIT ;  /* 0x000000000000794d */ /* 0x000fea0003800000 */
.L_x_19:
[----:B--2---:R2:W1:Y:S02]  /*7fc0*/  SYNCS.PHASECHK.TRANS64.TRYWAIT P0, [R3+URZ+0x120], R2 ;  /* 0x00012002030075a7 */ /* 0x00446400080011ff */
[----:B-1----:R-:W-:Y:S05]  /*7fd0*/  @!P0 NANOSLEEP.SYNCS 0x989680 ;  /* 0x009896800000895d */ /* 0x002fea0003900000 */
[----:B------:R-:W1:Y:S02]  /*7fe0*/  @!P0 SYNCS.PHASECHK.TRANS64 P0, [R3+URZ+0x120], R2 ;  /* 0x00012002030085a7 */ /* 0x000e6400080010ff */
[----:B-1----:R-:W-:Y:S05]  /*7ff0*/  @!P0 BRA `(.L_x_19) ;  /* 0xfffffffc00f08947 */ /* 0x002fea000383ffff */
[----:B------:R-:W-:Y:S05]  /*8000*/  BRA `(.L_x_133) ;  /* 0xffffff9400887947 */ /* 0x000fea000383ffff */
.L_x_22:
[----:B-1----:R-:W-:-:S07]  /*8010*/  MOV R2, UR33 ;  /* 0x0000002100027c02 */ /* 0x002fce0008000f00 */
.L_x_134:
[----:B-1----:R1:W2:Y:S02]  /*8020*/  SYNCS.PHASECHK.TRANS64.TRYWAIT P0, [R2+URZ+0x30], R5 ;  /* 0x00003005020075a7 */ /* 0x0022a400080011ff */
[----:B--2---:R-:W-:Y:S05]  /*8030*/  @!P0 NANOSLEEP.SYNCS 0x989680 ;  /* 0x009896800000895d */ /* 0x004fea0003900000 */
[----:B------:R-:W2:Y:S02]  /*8040*/  @!P0 SYNCS.PHASECHK.TRANS64 P0, [R2+URZ+0x30], R5 ;  /* 0x00003005020085a7 */ /* 0x000ea400080010ff */
[----:B--2---:R-:W-:Y:S05]  /*8050*/  @!P0 BRA `(.L_x_134) ;  /* 0xfffffffc00f08947 */ /* 0x004fea000383ffff */
[----:B------:R-:W-:Y:S05]  /*8060*/  BRA `(.L_x_21) ;  /* 0xffffff9400d87947 */ /* 0x000fea000383ffff */
.L_x_28:
[----:B-1----:R-:W-:-:S07]  /*8070*/  MOV R2, UR17 ;  /* 0x0000001100027c02 */ /* 0x002fce0008000f00 */
.L_x_135:
[----:B-1----:R1:W2:Y:S02]  /*8080*/  SYNCS.PHASECHK.TRANS64.TRYWAIT P0, [R2+URZ+0x30], R5 ;  /* 0x00003005020075a7 */ /* 0x0022a400080011ff */
[----:B--2---:R-:W-:Y:S05]  /*8090*/  @!P0 NANOSLEEP.SYNCS 0x989680 ;  /* 0x009896800000895d */ /* 0x004fea0003900000 */
[----:B------:R-:W2:Y:S02]  /*80a0*/  @!P0 SYNCS.PHASECHK.TRANS64 P0, [R2+URZ+0x30], R5 ;  /* 0x00003005020085a7 */ /* 0x000ea400080010ff */
[----:B--2---:R-:W-:Y:S05]  /*80b0*/  @!P0 BRA `(.L_x_135) ;  /* 0xfffffffc00f08947 */ /* 0x004fea000383ffff */
[----:B------:R-:W-:Y:S05]  /*80c0*/  BRA `(.L_x_27) ;  /* 0xffffff9800807947 */ /* 0x000fea000383ffff */
.L_x_32:
[----:B-1----:R1:W2:Y:S02]  /*80d0*/  SYNCS.PHASECHK.TRANS64.TRYWAIT P0, [R2+URZ+0xb0], R3 ;  /* 0x0000b003020075a7 */ /* 0x0022a400080011ff */
[----:B--2---:R-:W-:Y:S05]  /*80e0*/  @!P0 NANOSLEEP.SYNCS 0x989680 ;  /* 0x009896800000895d */ /* 0x004fea0003900000 */
[----:B------:R-:W2:Y:S02]  /*80f0*/  @!P0 SYNCS.PHASECHK.TRANS64 P0, [R2+URZ+0xb0], R3 ;  /* 0x0000b003020085a7 */ /* 0x000ea400080010ff */
[----:B--2---:R-:W-:Y:S05]  /*8100*/  @!P0 BRA `(.L_x_32) ;  /* 0xfffffffc00f08947 */ /* 0x004fea000383ffff */
[----:B------:R-:W-:Y:S05]  /*8110*/  BRA `(.L_x_136) ;  /* 0xffffff9c00107947 */ /* 0x000fea000383ffff */
.L_x_36:
[----:B----4-:R-:W-:-:S07]  /*8120*/  MOV R0, UR5 ;  /* 0x0000000500007c02 */ /* 0x010fce0008000f00 */
.L_x_137:
[----:B-1----:R1:W2:Y:S02]  /*8130*/  SYNCS.PHASECHK.TRANS64.TRYWAIT P0, [R0+URZ], R3 ;  /* 0x00000003000075a7 */ /* 0x0022a400080011ff */
[----:B--2---:R-:W-:Y:S05]  /*8140*/  @!P0 NANOSLEEP.SYNCS 0x989680 ;  /* 0x009896800000895d */ /* 0x004fea0003900000 */
[----:B------:R-:W2:Y:S02]  /*8150*/  @!P0 SYNCS.PHASECHK.TRANS64 P0, [R0+URZ], R3 ;  /* 0x00000003000085a7 */ /* 0x000ea400080010ff */
[----:B--2---:R-:W-:Y:S05]  /*8160*/  @!P0 BRA `(.L_x_137) ;  /* 0xfffffffc00f08947 */ /* 0x004fea000383ffff */
[----:B------:R-:W-:Y:S05]  /*8170*/  BRA `(.L_x_138) ;  /* 0xffffffa000807947 */ /* 0x000fea000383ffff */
.L_x_37:
[----:B----4-:R-:W-:-:S07]  /*8180*/  MOV R0, UR5 ;  /* 0x0000000500007c02 */ /* 0x010fce0008000f00 */
.L_x_139:
[----:B-1----:R1:W2:Y:S02]  /*8190*/  SYNCS.PHASECHK.TRANS64.TRYWAIT P0, [R0+URZ], R3 ;  /* 0x00000003000075a7 */ /* 0x0022a400080011ff */
[----:B--2---:R-:W-:Y:S05]  /*81a0*/  @!P0 NANOSLEEP.SYNCS 0x989680 ;  /* 0x009896800000895d */ /* 0x004fea0003900000 */
[----:B------:R-:W2:Y:S02]  /*81b0*/  @!P0 SYNCS.PHASECHK.TRANS64 P0, [R0+URZ], R3 ;  /* 0x00000003000085a7 */ /* 0x000ea400080010ff */
[----:B--2---:R-:W-:Y:S05]  /*81c0*/  @!P0 BRA `(.L_x_139) ;  /* 0xfffffffc00f08947 */ /* 0x004fea000383ffff */
[----:B------:R-:W-:Y:S05]  /*81d0*/  BRA `(.L_x_140) ;  /* 0xffffffa0008c7947 */ /* 0x000fea000383ffff */
.L_x_38:
[----:B----4-:R-:W-:-:S07]  /*81e0*/  MOV R0, UR5 ;  /* 0x0000000500007c02 */ /* 0x010fce0008000f00 */
.L_x_141:
[----:B-1----:R1:W2:Y:S02]  /*81f0*/  SYNCS.PHASECHK.TRANS64.TRYWAIT P0, [R0+URZ], R3 ;  /* 0x00000003000075a7 */ /* 0x0022a400080011ff */
[----:B--2---:R-:W-:Y:S05]  /*8200*/  @!P0 NANOSLEEP.SYNCS 0x989680 ;  /* 0x009896800000895d */ /* 0x004fea0003900000 */
[----:B------:R-:W2:Y:S02]  /*8210*/  @!P0 SYNCS.PHASECHK.TRANS64 P0, [R0+URZ], R3 ;  /* 0x00000003000085a7 */ /* 0x000ea400080010ff */
[----:B--2---:R-:W-:Y:S05]  /*8220*/  @!P0 BRA `(.L_x_141) ;  /* 0xfffffffc00f08947 */ /* 0x004fea000383ffff */
[----:B------:R-:W-:Y:S05]  /*8230*/  BRA `(.L_x_142) ;  /* 0xffffffa000987947 */ /* 0x000fea000383ffff */
.L_x_39:
[----:B----4-:R-:W-:-:S07]  /*8240*/  MOV R0, UR5 ;  /* 0x0000000500007c02 */ /* 0x010fce0008000f00 */
.L_x_143:
[----:B-1----:R1:W2:Y:S02]  /*8250*/  SYNCS.PHASECHK.TRANS64.TRYWAIT P0, [R0+URZ], R3 ;  /* 0x00000003000075a7 */ /* 0x0022a400080011ff */
[----:B--2---:R-:W-:Y:S05]  /*8260*/  @!P0 NANOSLEEP.SYNCS 0x989680 ;  /* 0x009896800000895d */ /* 0x004fea0003900000 */
[----:B------:R-:W2:Y:S02]  /*8270*/  @!P0 SYNCS.PHASECHK.TRANS64 P0, [R0+URZ], R3 ;  /* 0x00000003000085a7 */ /* 0x000ea400080010ff */
[----:B--2---:R-:W-:Y:S05]  /*8280*/  @!P0 BRA `(.L_x_143) ;  /* 0xfffffffc00f08947 */ /* 0x004fea000383ffff */
[----:B------:R-:W-:Y:S05]  /*8290*/  BRA `(.L_x_144) ;  /* 0xffffffa000a47947 */ /* 0x000fea000383ffff */
.L_x_40:
[----:B----4-:R-:W-:-:S07]  /*82a0*/  MOV R0, UR5 ;  /* 0x0000000500007c02 */ /* 0x010fce0008000f00 */
.L_x_145:
[----:B-1----:R1:W2:Y:S02]  /*82b0*/  SYNCS.PHASECHK.TRANS64.TRYWAIT P0, [R0+URZ], R3 ;  /* 0x00000003000075a7 */ /* 0x0022a400080011ff */
[----:B--2---:R-:W-:Y:S05]  /*82c0*/  @!P0 NANOSLEEP.SYNCS 0x989680 ;  /* 0x009896800000895d */ /* 0x004fea0003900000 */
[----:B------:R-:W2:Y:S02]  /*82d0*/  @!P0 SYNCS.PHASECHK.TRANS64 P0, [R0+URZ], R3 ;  /* 0x00000003000085a7 */ /* 0x000ea400080010ff */
[----:B--2---:R-:W-:Y:S05]  /*82e0*/  @!P0 BRA `(.L_x_145) ;  /* 0xfffffffc00f08947 */ /* 0x004fea000383ffff */
[----:B------:R-:W-:Y:S05]  /*82f0*/  BRA `(.L_x_146) ;  /* 0xffffffa000b07947 */ /* 0x000fea000383ffff */
.L_x_43:
[----:B-1----:R1:W2:Y:S02]  /*8300*/  SYNCS.PHASECHK.TRANS64.TRYWAIT P0, [R0+URZ+0x110], R5 ;  /* 0x00011005000075a7 */ /* 0x0022a400080011ff */
[----:B--2---:R-:W-:Y:S05]  /*8310*/  @!P0 NANOSLEEP.SYNCS 0x989680 ;  /* 0x009896800000895d */ /* 0x004fea0003900000 */
[----:B------:R-:W2:Y:S02]  /*8320*/  @!P0 SYNCS.PHASECHK.TRANS64 P0, [R0+URZ+0x110], R5 ;  /* 0x00011005000085a7 */ /* 0x000ea400080010ff */
[----:B--2---:R-:W-:Y:S05]  /*8330*/  @!P0 BRA `(.L_x_43) ;  /* 0xfffffffc00f08947 */ /* 0x004fea000383ffff */
[----:B------:R-:W-:Y:S05]  /*8340*/  BRA `(.L_x_147) ;  /* 0xffffffa4000c7947 */ /* 0x000fea000383ffff */
.L_x_44:
[----:B------:R-:W-:-:S07]  /*8350*/  MOV R0, UR5 ;  /* 0x0000000500007c02 */ /* 0x000fce0008000f00 */
.L_x_148:
[----:B-1----:R1:W2:Y:S02]  /*8360*/  SYNCS.PHASECHK.TRANS64.TRYWAIT P0, [R0+URZ+0xc0], R5 ;  /* 0x0000c005000075a7 */ /* 0x0022a400080011ff */
[----:B--2---:R-:W-:Y:S05]  /*8370*/  @!P0 NANOSLEEP.SYNCS 0x989680 ;  /* 0x009896800000895d */ /* 0x004fea0003900000 */
[----:B------:R-:W2:Y:S02]  /*8380*/  @!P0 SYNCS.PHASECHK.TRANS64 P0, [R0+URZ+0xc0], R5 ;  /* 0x0000c005000085a7 */ /* 0x000ea400080010ff */
[----:B--2---:R-:W-:Y:S05]  /*8390*/  @!P0 BRA `(.L_x_148) ;  /* 0xfffffffc00f08947 */ /* 0x004fea000383ffff */
[----:B------:R-:W-:Y:S05]  /*83a0*/  BRA `(.L_x_149) ;  /* 0xffffffa4001c7947 */ /* 0x000fea000383ffff */
.L_x_45:
[----:B-1----:R1:W2:Y:S02]  /*83b0*/  SYNCS.PHASECHK.TRANS64.TRYWAIT P1, [R0+URZ+0xb0], R5 ;  /* 0x0000b005000075a7 */ /* 0x0022a400080211ff */
[----:B--2---:R-:W-:Y:S05]  /*83c0*/  @!P1 NANOSLEEP.SYNCS 0x989680 ;  /* 0x009896800000995d */ /* 0x004fea0003900000 */
[----:B------:R-:W2:Y:S02]  /*83d0*/  @!P1 SYNCS.PHASECHK.TRANS64 P1, [R0+URZ+0xb0], R5 ;  /* 0x0000b005000095a7 */ /* 0x000ea400080210ff */
[----:B--2---:R-:W-:Y:S05]  /*83e0*/  @!P1 BRA `(.L_x_45) ;  /* 0xfffffffc00f09947 */ /* 0x004fea000383ffff */
[----:B------:R-:W-:Y:S05]  /*83f0*/  BRA `(.L_x_150) ;  /* 0xffffffa4004c7947 */ /* 0x000fea000383ffff */
.L_x_48:
[----:B------:R-:W-:-:S07]  /*8400*/  MOV R0, UR5 ;  /* 0x0000000500007c02 */ /* 0x000fce0008000f00 */
.L_x_151:
[----:B-1----:R1:W2:Y:S02]  /*8410*/  SYNCS.PHASECHK.TRANS64.TRYWAIT P0, [R0+URZ+0xc0], R3 ;  /* 0x0000c003000075a7 */ /* 0x0022a400080011ff */
[----:B--2---:R-:W-:Y:S05]  /*8420*/  @!P0 NANOSLEEP.SYNCS 0x989680 ;  /* 0x009896800000895d */ /* 0x004fea0003900000 */
[----:B------:R-:W2:Y:S02]  /*8430*/  @!P0 SYNCS.PHASECHK.TRANS64 P0, [R0+URZ+0xc0], R3 ;  /* 0x0000c003000085a7 */ /* 0x000ea400080010ff */
[----:B--2---:R-:W-:Y:S05]  /*8440*/  @!P0 BRA `(.L_x_151) ;  /* 0xfffffffc00f08947 */ /* 0x004fea000383ffff */
[----:B------:R-:W-:Y:S05]  /*8450*/  BRA `(.L_x_47) ;  /* 0xffffffa400a07947 */ /* 0x000fea000383ffff */
.L_x_55:
[----:B-1----:R1:W2:Y:S02]  /*8460*/  SYNCS.PHASECHK.TRANS64.TRYWAIT P1, [R0+URZ+0xb0], R5 ;  /* 0x0000b005000075a7 */ /* 0x0022a400080211ff */
[----:B--2---:R-:W-:Y:S05]  /*8470*/  @!P1 NANOSLEEP.SYNCS 0x989680 ;  /* 0x009896800000995d */ /* 0x004fea0003900000 */
[----:B------:R-:W2:Y:S02]  /*8480*/  @!P1 SYNCS.PHASECHK.TRANS64 P1, [R0+URZ+0xb0], R5 ;  /* 0x0000b005000095a7 */ /* 0x000ea400080210ff */
[----:B--2---:R-:W-:Y:S05]  /*8490*/  @!P1 BRA `(.L_x_55) ;  /* 0xfffffffc00f09947 */ /* 0x004fea000383ffff */
[----:B------:R-:W-:Y:S05]  /*84a0*/  BRA `(.L_x_152) ;  /* 0xffffffac00107947 */ /* 0x000fea000383ffff */
.L_x_56:
[----:B------:R-:W-:-:S07]  /*84b0*/  MOV R3, UR7 ;  /* 0x0000000700037c02 */ /* 0x000fce0008000f00 */
.L_x_153:
[----:B-1----:R1:W2:Y:S02]  /*84c0*/  SYNCS.PHASECHK.TRANS64.TRYWAIT P0, [R3+URZ+0xf0], R0 ;  /* 0x0000f000030075a7 */ /* 0x0022a400080011ff */
[----:B--2---:R-:W-:Y:S05]  /*84d0*/  @!P0 NANOSLEEP.SYNCS 0x989680 ;  /* 0x009896800000895d */ /* 0x004fea0003900000 */
[----:B------:R-:W2:Y:S02]  /*84e0*/  @!P0 SYNCS.PHASECHK.TRANS64 P0, [R3+URZ+0xf0], R0 ;  /* 0x0000f000030085a7 */ /* 0x000ea400080010ff */
[----:B--2---:R-:W-:Y:S05]  /*84f0*/  @!P0 BRA `(.L_x_153) ;  /* 0xfffffffc00f08947 */ /* 0x004fea000383ffff */
[----:B------:R-:W-:Y:S05]  /*8500*/  BRA `(.L_x_154) ;  /* 0xffffffac00607947 */ /* 0x000fea000383ffff */
.L_x_59:
[----:B------:R-:W-:Y:S07]  /*8510*/  MOV R0, UR6 ;  /* 0x0000000600007c02 */ /* 0x000fee0008000f00 */
.L_x_155:
[----:B-1----:R1:W2:Y:S02]  /*8520*/  SYNCS.PHASECHK.TRANS64.TRYWAIT P0, [R0+URZ], R3 ;  /* 0x00000003000075a7 */ /* 0x0022a400080011ff */
[----:B--2---:R-:W-:Y:S05]  /*8530*/  @!P0 NANOSLEEP.SYNCS 0x989680 ;  /* 0x009896800000895d */ /* 0x004fea0003900000 */
[----:B------:R-:W2:Y:S02]  /*8540*/  @!P0 SYNCS.PHASECHK.TRANS64 P0, [R0+URZ], R3 ;  /* 0x00000003000085a7 */ /* 0x000ea400080010ff */
[----:B--2---:R-:W-:Y:S05]  /*8550*/  @!P0 BRA `(.L_x_155) ;  /* 0xfffffffc00f08947 */ /* 0x004fea000383ffff */
[----:B------:R-:W-:Y:S05]  /*8560*/  BRA `(.L_x_58) ;  /* 0xffffffac007c7947 */ /* 0x000fea000383ffff */
.L_x_62:
[----:B------:R-:W-:-:S07]  /*8570*/  MOV R0, UR6 ;  /* 0x0000000600007c02 */ /* 0x000fce0008000f00 */
.L_x_156:
[----:B--2---:R2:W4:Y:S02]  /*8580*/  SYNCS.PHASECHK.TRANS64.TRYWAIT P0, [R0+URZ], R3 ;  /* 0x00000003000075a7 */ /* 0x00452400080011ff */
[----:B----4-:R-:W-:Y:S05]  /*8590*/  @!P0 NANOSLEEP.SYNCS 0x989680 ;  /* 0x009896800000895d */ /* 0x010fea0003900000 */
[----:B------:R-:W4:Y:S02]  /*85a0*/  @!P0 SYNCS.PHASECHK.TRANS64 P0, [R0+URZ], R3 ;  /* 0x00000003000085a7 */ /* 0x000f2400080010ff */
[----:B----4-:R-:W-:Y:S05]  /*85b0*/  @!P0 BRA `(.L_x_156) ;  /* 0xfffffffc00f08947 */ /* 0x010fea000383ffff */
[----:B------:R-:W-:Y:S05]  /*85c0*/  BRA `(.L_x_157) ;  /* 0xffffffb000587947 */ /* 0x000fea000383ffff */
.L_x_63:
[----:B------:R-:W-:-:S07]  /*85d0*/  MOV R0, UR6 ;  /* 0x0000000600007c02 */ /* 0x000fce0008000f00 */
.L_x_158:
[----:B-1----:R1:W2:Y:S02]  /*85e0*/  SYNCS.PHASECHK.TRANS64.TRYWAIT P0, [R0+URZ], R3 ;  /* 0x00000003000075a7 */ /* 0x0022a400080011ff */
[----:B--2---:R-:W-:Y:S05]  /*85f0*/  @!P0 NANOSLEEP.SYNCS 0x989680 ;  /* 0x009896800000895d */ /* 0x004fea0003900000 */
[----:B------:R-:W2:Y:S02]  /*8600*/  @!P0 SYNCS.PHASECHK.TRANS64 P0, [R0+URZ], R3 ;  /* 0x00000003000085a7 */ /* 0x000ea400080010ff */
[----:B--2---:R-:W-:Y:S05]  /*8610*/  @!P0 BRA `(.L_x_158) ;  /* 0xfffffffc00f08947 */ /* 0x004fea000383ffff */
[----:B------:R-:W-:Y:S05]  /*8620*/  BRA `(.L_x_159) ;  /* 0xffffffb000647947 */ /* 0x000fea000383ffff */
.L_x_64:
[----:B------:R-:W-:-:S07]  /*8630*/  MOV R0, UR6 ;  /* 0x0000000600007c02 */ /* 0x000fce0008000f00 */
.L_x_160:
[----:B-1----:R1:W2:Y:S02]  /*8640*/  SYNCS.PHASECHK.TRANS64.TRYWAIT P0, [R0+URZ], R3 ;  /* 0x00000003000075a7 */ /* 0x0022a400080011ff */
[----:B--2---:R-:W-:Y:S05]  /*8650*/  @!P0 NANOSLEEP.SYNCS 0x989680 ;  /* 0x009896800000895d */ /* 0x004fea0003900000 */
[----:B------:R-:W2:Y:S02]  /*8660*/  @!P0 SYNCS.PHASECHK.TRANS64 P0, [R0+URZ], R3 ;  /* 0x00000003000085a7 */ /* 0x000ea400080010ff */
[----:B--2---:R-:W-:Y:S05]  /*8670*/  @!P0 BRA `(.L_x_160) ;  /* 0xfffffffc00f08947 */ /* 0x004fea000383ffff */
[----:B------:R-:W-:Y:S05]  /*8680*/  BRA `(.L_x_161) ;  /* 0xffffffb000707947 */ /* 0x000fea000383ffff */
.L_x_65:
[----:B------:R-:W-:-:S07]  /*8690*/  MOV R0, UR7 ;  /* 0x0000000700007c02 */ /* 0x000fce0008000f00 */
.L_x_162:
[----:B-1----:R1:W2:Y:S02]  /*86a0*/  SYNCS.PHASECHK.TRANS64.TRYWAIT P0, [R0+URZ], R3 ;  /* 0x00000003000075a7 */ /* 0x0022a400080011ff */
[----:B--2---:R-:W-:Y:S05]  /*86b0*/  @!P0 NANOSLEEP.SYNCS 0x989680 ;  /* 0x009896800000895d */ /* 0x004fea0003900000 */
[----:B------:R-:W2:Y:S02]  /*86c0*/  @!P0 SYNCS.PHASECHK.TRANS64 P0, [R0+URZ], R3 ;  /* 0x00000003000085a7 */ /* 0x000ea400080010ff */
[----:B--2---:R-:W-:Y:S05]  /*86d0*/  @!P0 BRA `(.L_x_162) ;  /* 0xfffffffc00f08947 */ /* 0x004fea000383ffff */
[----:B------:R-:W-:Y:S05]  /*86e0*/  BRA `(.L_x_163) ;  /* 0xffffffb0007c7947 */ /* 0x000fea000383ffff */
.L_x_70:
[----:B--2---:R2:W3:Y:S02]  /*86f0*/  SYNCS.PHASECHK.TRANS64.TRYWAIT P0, [R0+URZ+0xb0], R3 ;  /* 0x0000b003000075a7 */ /* 0x0044e400080011ff */
[----:B---3--:R-:W-:Y:S05]  /*8700*/  @!P0 NANOSLEEP.SYNCS 0x989680 ;  /* 0x009896800000895d */ /* 0x008fea0003900000 */
[----:B------:R-:W3:Y:S02]  /*8710*/  @!P0 SYNCS.PHASECHK.TRANS64 P0, [R0+URZ+0xb0], R3 ;  /* 0x0000b003000085a7 */ /* 0x000ee400080010ff */
[----:B---3--:R-:W-:Y:S05]  /*8720*/  @!P0 BRA `(.L_x_70) ;  /* 0xfffffffc00f08947 */ /* 0x008fea000383ffff */
[----:B------:R-:W-:Y:S05]  /*8730*/  BRA `(.L_x_164) ;  /* 0xffffffb400887947 */ /* 0x000fea000383ffff */
.L_x_73:
[----:B------:R-:W-:Y:S07]  /*8740*/  MOV R0, UR7 ;  /* 0x0000000700007c02 */ /* 0x000fee0008000f00 */
.L_x_165:
[----:B--2---:R2:W3:Y:S02]  /*8750*/  SYNCS.PHASECHK.TRANS64.TRYWAIT P0, [R0+URZ+0xa8], R3 ;  /* 0x0000a803000075a7 */ /* 0x0044e400080011ff */
[----:B---3--:R-:W-:Y:S05]  /*8760*/  @!P0 NANOSLEEP.SYNCS 0x989680 ;  /* 0x009896800000895d */ /* 0x008fea0003900000 */
[----:B------:R-:W3:Y:S02]  /*8770*/  @!P0 SYNCS.PHASECHK.TRANS64 P0, [R0+URZ+0xa8], R3 ;  /* 0x0000a803000085a7 */ /* 0x000ee400080010ff */
[----:B---3--:R-:W-:Y:S05]  /*8780*/  @!P0 BRA `(.L_x_165) ;  /* 0xfffffffc00f08947 */ /* 0x008fea000383ffff */
[----:B------:R-:W-:Y:S05]  /*8790*/  BRA `(.L_x_72) ;  /* 0xffffffb800687947 */ /* 0x000fea000383ffff */
.L_x_76:
[----:B------:R-:W-:Y:S07]  /*87a0*/  MOV R3, UR7 ;  /* 0x0000000700037c02 */ /* 0x000fee0008000f00 */
.L_x_166:
[----:B-1----:R1:W2:Y:S02]  /*87b0*/  SYNCS.PHASECHK.TRANS64.TRYWAIT P0, [R3+URZ+0x80], R12 ;  /* 0x0000800c030075a7 */ /* 0x0022a400080011ff */
[----:B--2---:R-:W-:Y:S05]  /*87c0*/  @!P0 NANOSLEEP.SYNCS 0x989680 ;  /* 0x009896800000895d */ /* 0x004fea0003900000 */
[----:B------:R-:W2:Y:S02]  /*87d0*/  @!P0 SYNCS.PHASECHK.TRANS64 P0, [R3+URZ+0x80], R12 ;  /* 0x0000800c030085a7 */ /* 0x000ea400080010ff */
[----:B--2---:R-:W-:Y:S05]  /*87e0*/  @!P0 BRA `(.L_x_166) ;  /* 0xfffffffc00f08947 */ /* 0x004fea000383ffff */
[----:B------:R-:W-:Y:S05]  /*87f0*/  BRA `(.L_x_167) ;  /* 0xffffffb800e07947 */ /* 0x000fea000383ffff */
.L_x_77:
[----:B-1----:R-:W-:Y:S07]  /*8800*/  MOV R3, UR7 ;  /* 0x0000000700037c02 */ /* 0x002fee0008000f00 */
.L_x_168:
[----:B-1----:R1:W2:Y:S02]  /*8810*/  SYNCS.PHASECHK.TRANS64.TRYWAIT P0, [R3+URZ+0x88], R12 ;  /* 0x0000880c030075a7 */ /* 0x0022a400080011ff */
[----:B--2---:R-:W-:Y:S05]  /*8820*/  @!P0 NANOSLEEP.SYNCS 0x989680 ;  /* 0x009896800000895d */ /* 0x004fea0003900000 */
[----:B------:R-:W2:Y:S02]  /*8830*/  @!P0 SYNCS.PHASECHK.TRANS64 P0, [R3+URZ+0x88], R12 ;  /* 0x0000880c030085a7 */ /* 0x000ea400080010ff */
[----:B--2---:R-:W-:Y:S05]  /*8840*/  @!P0 BRA `(.L_x_168) ;  /* 0xfffffffc00f08947 */ /* 0x004fea000383ffff */
[----:B------:R-:W-:Y:S05]  /*8850*/  BRA `(.L_x_169) ;  /* 0xffffffbc001c7947 */ /* 0x000fea000383ffff */
.L_x_78:
[----:B-1----:R-:W-:Y:S07]  /*8860*/  MOV R3, UR7 ;  /* 0x0000000700037c02 */ /* 0x002fee0008000f00 */
.L_x_170:
[----:B-1----:R1:W2:Y:S02]  /*8870*/  SYNCS.PHASECHK.TRANS64.TRYWAIT P0, [R3+URZ+0x90], R12 ;  /* 0x0000900c030075a7 */ /* 0x0022a400080011ff */
[----:B--2---:R-:W-:Y:S05]  /*8880*/  @!P0 NANOSLEEP.SYNCS 0x989680 ;  /* 0x009896800000895d */ /* 0x004fea0003900000 */
[----:B------:R-:W2:Y:S02]  /*8890*/  @!P0 SYNCS.PHASECHK.TRANS64 P0, [R3+URZ+0x90], R12 ;  /* 0x0000900c030085a7 */ /* 0x000ea400080010ff */
[----:B--2---:R-:W-:Y:S05]  /*88a0*/  @!P0 BRA `(.L_x_170) ;  /* 0xfffffffc00f08947 */ /* 0x004fea000383ffff */
[----:B------:R-:W-:Y:S05]  /*88b0*/  BRA `(.L_x_171) ;  /* 0xffffffbc00647947 */ /* 0x000fea000383ffff */
.L_x_79:
[----:B------:R-:W-:Y:S07]  /*88c0*/  MOV R3, UR7 ;  /* 0x0000000700037c02 */ /* 0x000fee0008000f00 */
.L_x_172:
[----:B-1----:R1:W2:Y:S02]  /*88d0*/  SYNCS.PHASECHK.TRANS64.TRYWAIT P0, [R3+URZ+0x98], R12 ;  /* 0x0000980c030075a7 */ /* 0x0022a400080011ff */
[----:B--2---:R-:W-:Y:S05]  /*88e0*/  @!P0 NANOSLEEP.SYNCS 0x989680 ;  /* 0x009896800000895d */ /* 0x004fea0003900000 */
[----:B------:R-:W2:Y:S02]  /*88f0*/  @!P0 SYNCS.PHASECHK.TRANS64 P0, [R3+URZ+0x98], R12 ;  /* 0x0000980c030085a7 */ /* 0x000ea400080010ff */
[----:B--2---:R-:W-:Y:S05]  /*8900*/  @!P0 BRA `(.L_x_172) ;  /* 0xfffffffc00f08947 */ /* 0x004fea000383ffff */
[----:B------:R-:W-:Y:S05]  /*8910*/  BRA `(.L_x_173) ;  /* 0xffffffbc00ec7947 */ /* 0x000fea000383ffff */
.L_x_81:
[----:B------:R-:W-:-:S07]  /*8920*/  MOV R0, UR7 ;  /* 0x0000000700007c02 */ /* 0x000fce0008000f00 */
.L_x_174:
[----:B-1----:R1:W3:Y:S02]  /*8930*/  SYNCS.PHASECHK.TRANS64.TRYWAIT P0, [R0+URZ+0x80], R3 ;  /* 0x00008003000075a7 */ /* 0x0022e400080011ff */
[----:B---3--:R-:W-:Y:S05]  /*8940*/  @!P0 NANOSLEEP.SYNCS 0x989680 ;  /* 0x009896800000895d */ /* 0x008fea0003900000 */
[----:B------:R-:W3:Y:S02]  /*8950*/  @!P0 SYNCS.PHASECHK.TRANS64 P0, [R0+URZ+0x80], R3 ;  /* 0x00008003000085a7 */ /* 0x000ee400080010ff */
[----:B---3--:R-:W-:Y:S05]  /*8960*/  @!P0 BRA `(.L_x_174) ;  /* 0xfffffffc00f08947 */ /* 0x008fea000383ffff */
[----:B------:R-:W-:Y:S05]  /*8970*/  BRA `(.L_x_175) ;  /* 0xffffffc0005c7947 */ /* 0x000fea000383ffff */
.L_x_82:
[----:B-1----:R-:W-:-:S07]  /*8980*/  MOV R0, UR7 ;  /* 0x0000000700007c02 */ /* 0x002fce0008000f00 */
.L_x_176:
[----:B-1----:R1:W3:Y:S02]  /*8990*/  SYNCS.PHASECHK.TRANS64.TRYWAIT P0, [R0+URZ+0x88], R3 ;  /* 0x00008803000075a7 */ /* 0x0022e400080011ff */
[----:B---3--:R-:W-:Y:S05]  /*89a0*/  @!P0 NANOSLEEP.SYNCS 0x989680 ;  /* 0x009896800000895d */ /* 0x008fea0003900000 */
[----:B------:R-:W3:Y:S02]  /*89b0*/  @!P0 SYNCS.PHASECHK.TRANS64 P0, [R0+URZ+0x88], R3 ;  /* 0x00008803000085a7 */ /* 0x000ee400080010ff */
[----:B---3--:R-:W-:Y:S05]  /*89c0*/  @!P0 BRA `(.L_x_176) ;  /* 0xfffffffc00f08947 */ /* 0x008fea000383ffff */
[----:B------:R-:W-:Y:S05]  /*89d0*/  BRA `(.L_x_177) ;  /* 0xffffffc0004c7947 */ /* 0x000fea000383ffff */
.L_x_83:
[----:B-1----:R-:W-:-:S07]  /*89e0*/  MOV R0, UR7 ;  /* 0x0000000700007c02 */ /* 0x002fce0008000f00 */
.L_x_178:
[----:B-1----:R1:W3:Y:S02]  /*89f0*/  SYNCS.PHASECHK.TRANS64.TRYWAIT P0, [R0+URZ+0x90], R3 ;  /* 0x00009003000075a7 */ /* 0x0022e400080011ff */
[----:B---3--:R-:W-:Y:S05]  /*8a00*/  @!P0 NANOSLEEP.SYNCS 0x989680 ;  /* 0x009896800000895d */ /* 0x008fea0003900000 */
[----:B------:R-:W3:Y:S02]  /*8a10*/  @!P0 SYNCS.PHASECHK.TRANS64 P0, [R0+URZ+0x90], R3 ;  /* 0x00009003000085a7 */ /* 0x000ee400080010ff */
[----:B---3--:R-:W-:Y:S05]  /*8a20*/  @!P0 BRA `(.L_x_178) ;  /* 0xfffffffc00f08947 */ /* 0x008fea000383ffff */
[----:B------:R-:W-:Y:S05]  /*8a30*/  BRA `(.L_x_179) ;  /* 0xffffffc0003c7947 */ /* 0x000fea000383ffff */
.L_x_85:
[----:B--2---:R2:W4:Y:S02]  /*8a40*/  SYNCS.PHASECHK.TRANS64.TRYWAIT P0, [R0+URZ+0xb0], R3 ;  /* 0x0000b003000075a7 */ /* 0x00452400080011ff */
[----:B----4-:R-:W-:Y:S05]  /*8a50*/  @!P0 NANOSLEEP.SYNCS 0x989680 ;  /* 0x009896800000895d */ /* 0x010fea0003900000 */
[----:B------:R-:W4:Y:S02]  /*8a60*/  @!P0 SYNCS.PHASECHK.TRANS64 P0, [R0+URZ+0xb0], R3 ;  /* 0x0000b003000085a7 */ /* 0x000f2400080010ff */
[----:B----4-:R-:W-:Y:S05]  /*8a70*/  @!P0 BRA `(.L_x_85) ;  /* 0xfffffffc00f08947 */ /* 0x010fea000383ffff */
[----:B------:R-:W-:Y:S05]  /*8a80*/  BRA `(.L_x_180) ;  /* 0xffffffc400107947 */ /* 0x000fea000383ffff */
.L_x_96:
[----:B-1----:R-:W-:Y:S04]  /*8a90*/  MOV R2, UR48 ;  /* 0x0000003000027c02 */ /* 0x002fe80008000f00 */
[----:B------:R1:W3:Y:S03]  /*8aa0*/  SYNCS.PHASECHK.TRANS64.TRYWAIT P1, [R2+URZ+0x60], R3 ;  /* 0x00006003020075a7 */ /* 0x0002e600080211ff */
[----:B---3--:R-:W-:Y:S05]  /*8ab0*/  @!P1 NANOSLEEP.SYNCS 0x989680 ;  /* 0x009896800000995d */ /* 0x008fea0003900000 */
[----:B------:R-:W3:Y:S02]  /*8ac0*/  @!P1 SYNCS.PHASECHK.TRANS64 P1, [R2+URZ+0x60], R3 ;  /* 0x00006003020095a7 */ /* 0x000ee400080210ff */
[----:B---3--:R-:W-:Y:S05]  /*8ad0*/  @!P1 BRA `(.L_x_96) ;  /* 0xfffffffc00ec9947 */ /* 0x008fea000383ffff */
[----:B------:R-:W-:Y:S05]  /*8ae0*/  BRA `(.L_x_95) ;  /* 0xffffffd0001c7947 */ /* 0x000fea000383ffff */
.L_x_98:
[----:B-1----:R1:W4:Y:S02]  /*8af0*/  SYNCS.PHASECHK.TRANS64.TRYWAIT P0, [R79+URZ+0xd0], R0 ;  /* 0x0000d0004f0075a7 */ /* 0x00232400080011ff */
[----:B----4-:R-:W-:Y:S05]  /*8b00*/  @!P0 NANOSLEEP.SYNCS 0x989680 ;  /* 0x009896800000895d */ /* 0x010fea0003900000 */
[----:B------:R-:W4:Y:S02]  /*8b10*/  @!P0 SYNCS.PHASECHK.TRANS64 P0, [R79+URZ+0xd0], R0 ;  /* 0x0000d0004f0085a7 */ /* 0x000f2400080010ff */
[----:B----4-:R-:W-:Y:S05]  /*8b20*/  @!P0 BRA `(.L_x_98) ;  /* 0xfffffffc00f08947 */ /* 0x010fea000383ffff */
[----:B------:R-:W-:Y:S05]  /*8b30*/  BRA `(.L_x_97) ;  /* 0xffffffd000407947 */ /* 0x000fea000383ffff */
.L_x_107:
[----:B--2---:R2:W4:Y:S02]  /*8b40*/  SYNCS.PHASECHK.TRANS64.TRYWAIT P0, [R3+URZ+0x60], R0 ;  /* 0x00006000030075a7 */ /* 0x00452400080011ff */
[----:B----4-:R-:W-:Y:S05]  /*8b50*/  @!P0 NANOSLEEP.SYNCS 0x989680 ;  /* 0x009896800000895d */ /* 0x010fea0003900000 */
[----:B------:R-:W4:Y:S02]  /*8b60*/  @!P0 SYNCS.PHASECHK.TRANS64 P0, [R3+URZ+0x60], R0 ;  /* 0x00006000030085a7 */ /* 0x000f2400080010ff */
[----:B----4-:R-:W-:Y:S05]  /*8b70*/  @!P0 BRA `(.L_x_107) ;  /* 0xfffffffc00f08947 */ /* 0x010fea000383ffff */
[----:B------:R-:W-:Y:S05]  /*8b80*/  BRA `(.L_x_106) ;  /* 0xffffffd8002c7947 */ /* 0x000fea000383ffff */
.L_x_115:
[----:B--2---:R2:W4:Y:S02]  /*8b90*/  SYNCS.PHASECHK.TRANS64.TRYWAIT P0, [R83+URZ+0x60], R4 ;  /* 0x00006004530075a7 */ /* 0x00452400080011ff */
[----:B----4-:R-:W-:Y:S05]  /*8ba0*/  @!P0 NANOSLEEP.SYNCS 0x989680 ;  /* 0x009896800000895d */ /* 0x010fea0003900000 */
[----:B------:R-:W4:Y:S02]  /*8bb0*/  @!P0 SYNCS.PHASECHK.TRANS64 P0, [R83+URZ+0x60], R4 ;  /* 0x00006004530085a7 */ /* 0x000f2400080010ff */
[----:B----4-:R-:W-:Y:S05]  /*8bc0*/  @!P0 BRA `(.L_x_115) ;  /* 0xfffffffc00f08947 */ /* 0x010fea000383ffff */
[----:B------:R-:W-:Y:S05]  /*8bd0*/  BRA `(.L_x_114) ;  /* 0xffffffe000387947 */ /* 0x000fea000383ffff */
.L_x_123:
[----:B--2---:R2:W4:Y:S02]  /*8be0*/  SYNCS.PHASECHK.TRANS64.TRYWAIT P0, [R88+URZ+0x60], R3 ;  /* 0x00006003580075a7 */ /* 0x00452400080011ff */
[----:B----4-:R-:W-:Y:S05]  /*8bf0*/  @!P0 NANOSLEEP.SYNCS 0x989680 ;  /* 0x009896800000895d */ /* 0x010fea0003900000 */
[----:B------:R-:W4:Y:S02]  /*8c00*/  @!P0 SYNCS.PHASECHK.TRANS64 P0, [R88+URZ+0x60], R3 ;  /* 0x00006003580085a7 */ /* 0x000f2400080010ff */
[----:B----4-:R-:W-:Y:S05]  /*8c10*/  @!P0 BRA `(.L_x_123) ;  /* 0xfffffffc00f08947 */ /* 0x010fea000383ffff */
[----:B------:R-:W-:Y:S05]  /*8c20*/  BRA `(.L_x_122) ;  /* 0xffffffe800447947 */ /* 0x000fea000383ffff */
        .weak           $__internal_0_$__cuda_sm10x_tcgen05_guardrail_trap_col_being_dealloced_not_returned_by_alloc
        .type           $__internal_0_$__cuda_sm10x_tcgen05_guardrail_trap_col_being_dealloced_not_returned_by_alloc,@function
        .size           $__internal_0_$__cuda_sm10x_tcgen05_guardrail_trap_col_being_dealloced_not_returned_by_alloc,($__internal_1_$__cuda_sm10x_tcgen05_guardrail_trap_phase_invalid_during_alloc - $__internal_0_$__cuda_sm10x_tcgen05_guardrail_trap_col_being_dealloced_not_returned_by_alloc)
$__internal_0_$__cuda_sm10x_tcgen05_guardrail_trap_col_being_dealloced_not_returned_by_alloc:
[----:B------:R-:W-:Y:S05]  /*8c30*/  BPT.TRAP 0x1 ;  /* 0x000000040000795c */ /* 0x000fea0000300000 */
[----:B------:R-:W-:-:S04]  /*8c40*/  HFMA2 R3, -RZ, RZ, 0, 0 ;  /* 0x00000000ff037431 */ /* 0x000fc800000001ff */
[----:B------:R-:W-:Y:S05]  /*8c50*/  RET.REL.NODEC R2 `(_ZN7cutlass13device_kernelINS_4gemm6kernel13GemmUniversalIN4cute5tupleIJiiiiEEENS1_10collective13CollectiveMmaINS1_35MainloopSm100TmaUmmaWarpSpecializedILi6ELi2ELi4ENS5_IJNS4_1CILi1EEESB_SB_EEEEENS5_IJNSA_ILi64EEENSA_ILi128EEESE_EEENS_10bfloat16_tENS5_IJlSB_lEEESH_SI_NS4_8TiledMMAINS4_8MMA_AtomIJNS4_20SM100_MMA_F16BF16_SSISH_SH_fLi64ELi128ELNS4_4UMMA5MajorE0ELSN_0ELNSM_7ScaleInE0ELSO_0EEEEEENS4_6LayoutISC_NS5_IJNSA_ILi0EEESS_SS_EEEEENS5_IJNS4_10UnderscoreESV_SV_EEEEENS4_13SM90_TMA_LOADENS4_14ComposedLayoutINS4_7SwizzleILi3ELi4ELi3EEENS4_18smem_ptr_flag_bitsILi16EEENSR_INS5_IJNSA_ILi8EEESE_EEENS5_IJSE_SB_EEEEEEEvNS4_8identityESY_S18_vS19_EENS_8epilogue10collective18CollectiveEpilogueINS1B_23Sm100TmaWarpSpecializedILi4ELi2ELi16ELb1ELb0EEEJSG_NS5_IJNSR_ISE_SB_EENSR_INSA_ILi32EEESB_EEEEESH_SI_SH_SI_NS1B_6fusion15FusionCallbacksIS1F_NS1K_17LinearCombinationISH_fSH_fLNS_15FloatRoundStyleE2EEESG_S1J_JEEENS4_5SM1004TMEM4LOAD26SM100_TMEM_LOAD_16dp256b4xESY_NSZ_INS10_ILi2ELi4ELi3EEES13_NSR_INS5_IJS14_S1H_EEENS5_IJS1H_SB_EEEEEEENS4_17SM75_U32x4_LDSM_NENS4_14SM90_TMA_STOREES1Y_NS4_17SM90_U32x4_STSM_NENS4_39AutoVectorizingCopyWithAssumedAlignmentILi128EEEEEEvvEEEEvNT_6ParamsE) ;  /* 0xffffff7002e87950 */ /* 0x000fea0003c3ffff */
        .weak           $__internal_1_$__cuda_sm10x_tcgen05_guardrail_trap_phase_invalid_during_alloc
        .type           $__internal_1_$__cuda_sm10x_tcgen05_guardrail_trap_phase_invalid_during_alloc,@function
        .size           $__internal_1_$__cuda_sm10x_tcgen05_guardrail_trap_phase_invalid_during_alloc,($__internal_2_$__cuda_sm10x_tcgen05_guardrail_trap_unallocated_columns_being_dealloced - $__internal_1_$__cuda_sm10x_tcgen05_guardrail_trap_phase_invalid_during_alloc)
$__internal_1_$__cuda_sm10x_tcgen05_guardrail_trap_phase_invalid_during_alloc:
[----:B------:R-:W-:Y:S05]  /*8c60*/  BPT.TRAP 0x1 ;  /* 0x000000040000795c */ /* 0x000fea0000300000 */
[----:B------:R-:W-:-:S04]  /*8c70*/  MOV R3, 0x0 ;  /* 0x0000000000037802 */ /* 0x000fc80000000f00 */
[----:B------:R-:W-:Y:S05]  /*8c80*/  RET.REL.NODEC R2 `(_ZN7cutlass13device_kernelINS_4gemm6kernel13GemmUniversalIN4cute5tupleIJiiiiEEENS1_10collective13CollectiveMmaINS1_35MainloopSm100TmaUmmaWarpSpecializedILi6ELi2ELi4ENS5_IJNS4_1CILi1EEESB_SB_EEEEENS5_IJNSA_ILi64EEENSA_ILi128EEESE_EEENS_10bfloat16_tENS5_IJlSB_lEEESH_SI_NS4_8TiledMMAINS4_8MMA_AtomIJNS4_20SM100_MMA_F16BF16_SSISH_SH_fLi64ELi128ELNS4_4UMMA5MajorE0ELSN_0ELNSM_7ScaleInE0ELSO_0EEEEEENS4_6LayoutISC_NS5_IJNSA_ILi0EEESS_SS_EEEEENS5_IJNS4_10UnderscoreESV_SV_EEEEENS4_13SM90_TMA_LOADENS4_14ComposedLayoutINS4_7SwizzleILi3ELi4ELi3EEENS4_18smem_ptr_flag_bitsILi16EEENSR_INS5_IJNSA_ILi8EEESE_EEENS5_IJSE_SB_EEEEEEEvNS4_8identityESY_S18_vS19_EENS_8epilogue10collective18CollectiveEpilogueINS1B_23Sm100TmaWarpSpecializedILi4ELi2ELi16ELb1ELb0EEEJSG_NS5_IJNSR_ISE_SB_EENSR_INSA_ILi32EEESB_EEEEESH_SI_SH_SI_NS1B_6fusion15FusionCallbacksIS1F_NS1K_17LinearCombinationISH_fSH_fLNS_15FloatRoundStyleE2EEESG_S1J_JEEENS4_5SM1004TMEM4LOAD26SM100_TMEM_LOAD_16dp256b4xESY_NSZ_INS10_ILi2ELi4ELi3EEES13_NSR_INS5_IJS14_S1H_EEENS5_IJS1H_SB_EEEEEEENS4_17SM75_U32x4_LDSM_NENS4_14SM90_TMA_STOREES1Y_NS4_17SM90_U32x4_STSM_NENS4_39AutoVectorizingCopyWithAssumedAlignmentILi128EEEEEEvvEEEEvNT_6ParamsE) ;  /* 0xffffff7002dc7950 */ /* 0x000fea0003c3ffff */
        .weak           $__internal_2_$__cuda_sm10x_tcgen05_guardrail_trap_unallocated_columns_being_dealloced
        .type           $__internal_2_$__cuda_sm10x_tcgen05_guardrail_trap_unallocated_columns_being_dealloced,@function
        .size           $__internal_2_$__cuda_sm10x_tcgen05_guardrail_trap_unallocated_columns_being_dealloced,(.L_x_182 - $__internal_2_$__cuda_sm10x_tcgen05_guardrail_trap_unallocated_columns_being_dealloced)
$__internal_2_$__cuda_sm10x_tcgen05_guardrail_trap_unallocated_columns_being_dealloced:
[----:B------:R-:W-:Y:S05]  /*8c90*/  BPT.TRAP 0x1 ;  /* 0x000000040000795c */ /* 0x000fea0000300000 */
[----:B------:R-:W-:-:S04]  /*8ca0*/  HFMA2 R3, -RZ, RZ, 0, 0 ;  /* 0x00000000ff037431 */ /* 0x000fc800000001ff */
[----:B------:R-:W-:Y:S05]  /*8cb0*/  RET.REL.NODEC R2 `(_ZN7cutlass13device_kernelINS_4gemm6kernel13GemmUniversalIN4cute5tupleIJiiiiEEENS1_10collective13CollectiveMmaINS1_35MainloopSm100TmaUmmaWarpSpecializedILi6ELi2ELi4ENS5_IJNS4_1CILi1EEESB_SB_EEEEENS5_IJNSA_ILi64EEENSA_ILi128EEESE_EEENS_10bfloat16_tENS5_IJlSB_lEEESH_SI_NS4_8TiledMMAINS4_8MMA_AtomIJNS4_20SM100_MMA_F16BF16_SSISH_SH_fLi64ELi128ELNS4_4UMMA5MajorE0ELSN_0ELNSM_7ScaleInE0ELSO_0EEEEEENS4_6LayoutISC_NS5_IJNSA_ILi0EEESS_SS_EEEEENS5_IJNS4_10UnderscoreESV_SV_EEEEENS4_13SM90_TMA_LOADENS4_14ComposedLayoutINS4_7SwizzleILi3ELi4ELi3EEENS4_18smem_ptr_flag_bitsILi16EEENSR_INS5_IJNSA_ILi8EEESE_EEENS5_IJSE_SB_EEEEEEEvNS4_8identityESY_S18_vS19_EENS_8epilogue10collective18CollectiveEpilogueINS1B_23Sm100TmaWarpSpecializedILi4ELi2ELi16ELb1ELb0EEEJSG_NS5_IJNSR_ISE_SB_EENSR_INSA_ILi32EEESB_EEEEESH_SI_SH_SI_NS1B_6fusion15FusionCallbacksIS1F_NS1K_17LinearCombinationISH_fSH_fLNS_15FloatRoundStyleE2EEESG_S1J_JEEENS4_5SM1004TMEM4LOAD26SM100_TMEM_LOAD_16dp256b4xESY_NSZ_INS10_ILi2ELi4ELi3EEES13_NSR_INS5_IJS14_S1H_EEENS5_IJS1H_SB_EEEEEEENS4_17SM75_U32x4_LDSM_NENS4_14SM90_TMA_STOREES1Y_NS4_17SM90_U32x4_STSM_NENS4_39AutoVectorizingCopyWithAssumedAlignmentILi128EEEEEEvvEEEEvNT_6ParamsE) ;  /* 0xffffff7002d07950 */ /* 0x000fea0003c3ffff */
.L_x_181:
[----:B------:R-:W-:-:S00]  /*8cc0*/  BRA `(.L_x_181) ;  /* 0xfffffffc00fc7947 */ /* 0x000fc0000383ffff */
[----:B------:R-:W-:-:S00]  /*8cd0*/  NOP ;  /* 0x0000000000007918 */ /* 0x000fc00000000000 */
        /* <DEDUP_REMOVED lines=10> */
.L_x_182:


//--------------------- .nv.global.init           --------------------------
	.section	.nv.global.init,"aw",@progbits
.nv.global.init:
	.type		$str$27,@object
	.size		$str$27,($str$28 - $str$27)
$str$27:
        /*0000*/ 	.byte	0x28, 0x61, 0x64, 0x64, 0x72, 0x65, 0x73, 0x73, 0x20, 0x26, 0x20, 0x6d, 0x61, 0x73, 0x6b, 0x29
        /*0010*/ 	.byte	0x20, 0x3d, 0x3d, 0x20, 0x30, 0x00
	.type		$str$28,@object
	.size		$str$28,($str$26 - $str$28)
$str$28:
        /*0016*/ 	.byte	0x2f, 0x74, 0x6d, 0x70, 0x2f, 0x63, 0x75, 0x74, 0x6c, 0x61, 0x73, 0x73, 0x5f, 0x73, 0x77, 0x65
        /*0026*/ 	.byte	0x65, 0x70, 0x5f, 0x73, 0x72, 0x63, 0x2f, 0x69, 0x6e, 0x63, 0x6c, 0x75, 0x64, 0x65, 0x2f, 0x63
        /*0036*/ 	.byte	0x75, 0x74, 0x65, 0x2f, 0x70, 0x6f, 0x69, 0x6e, 0x74, 0x65, 0x72, 0x5f, 0x66, 0x6c, 0x61, 0x67
        /*0046*/ 	.byte	0x67, 0x65, 0x64, 0x2e, 0x68, 0x70, 0x70, 0x00
	.type		$str$26,@object
	.size		$str$26,($str$25 - $str$26)
$str$26:
        /*004e*/ 	.byte	0x2f, 0x74, 0x6d, 0x70, 0x2f, 0x63, 0x75, 0x74, 0x6c, 0x61, 0x73, 0x73, 0x5f, 0x73, 0x77, 0x65
        /*005e*/ 	.byte	0x65, 0x70, 0x5f, 0x73, 0x72, 0x63, 0x2f, 0x69, 0x6e, 0x63, 0x6c, 0x75, 0x64, 0x65, 0x2f, 0x63
        /*006e*/ 	.byte	0x75, 0x74, 0x65, 0x2f, 0x61, 0x74, 0x6f, 0x6d, 0x2f, 0x63, 0x6f, 0x70, 0x79, 0x5f, 0x74, 0x72
        /*007e*/ 	.byte	0x61, 0x69, 0x74, 0x73, 0x5f, 0x73, 0x6d, 0x31, 0x30, 0x30, 0x2e, 0x68, 0x70, 0x70, 0x00
	.type		$str$25,@object
	.size		$str$25,(__unnamed_1 - $str$25)
$str$25:
        /*008d*/ 	.byte	0x28, 0x28, 0x75, 0x69, 0x6e, 0x74, 0x33, 0x32, 0x5f, 0x74, 0x28, 0x74, 0x68, 0x72, 0x65, 0x61
        /*009d*/ 	.byte	0x64, 0x49, 0x64, 0x78, 0x2e, 0x78, 0x29, 0x20, 0x2f, 0x20, 0x33, 0x32, 0x29, 0x20, 0x25, 0x20
        /*00ad*/ 	.byte	0x34, 0x29, 0x20, 0x3d, 0x3d, 0x20, 0x28, 0x28, 0x28, 0x74, 0x6d, 0x65, 0x6d, 0x5f, 0x61, 0x64
        /*00bd*/ 	.byte	0x64, 0x72, 0x20, 0x3e, 0x3e, 0x20, 0x31, 0x36, 0x29, 0x20, 0x2f, 0x20, 0x33, 0x32, 0x29, 0x20
        /*00cd*/ 	.byte	0x25, 0x20, 0x34, 0x29, 0x00
	.type		__unnamed_1,@object
	.size		__unnamed_1,(__unnamed_2 - __unnamed_1)
__unnamed_1:
        /*00d2*/ 	.byte	0x61, 0x75, 0x74, 0x6f, 0x20, 0x63, 0x75, 0x74, 0x65, 0x3a, 0x3a, 0x61, 0x73, 0x5f, 0x70, 0x6f
        /* <DEDUP_REMOVED lines=24> */
        /*0262*/ 	.byte	0x30, 0x34, 0x38, 0x3e, 0x3e, 0x3e, 0x3e, 0x5d, 0x00
	.type		__unnamed_2,@object
	.size		__unnamed_2,(.L_2 - __unnamed_2)
__unnamed_2:
        /* <DEDUP_REMOVED lines=45> */
        /*053b*/ 	.byte	0x3e, 0x3e, 0x3e, 0x5d, 0x00
.L_2:


//--------------------- .nv.shared._ZN7cutlass13device_kernelINS_4gemm6kernel13GemmUniversalIN4cute5tupleIJiiiiEEENS1_10collective13CollectiveMmaINS1_35MainloopSm100TmaUmmaWarpSpecializedILi6ELi2ELi4ENS5_IJNS4_1CILi1EEESB_SB_EEEEENS5_IJNSA_ILi64EEENSA_ILi128EEESE_EEENS_10bfloat16_tENS5_IJlSB_lEEESH_SI_NS4_8TiledMMAINS4_8MMA_AtomIJNS4_20SM100_MMA_F16BF16_SSISH_SH_fLi64ELi128ELNS4_4UMMA5MajorE0ELSN_0ELNSM_7ScaleInE0ELSO_0EEEEEENS4_6LayoutISC_NS5_IJNSA_ILi0EEESS_SS_EEEEENS5_IJNS4_10UnderscoreESV_SV_EEEEENS4_13SM90_TMA_LOADENS4_14ComposedLayoutINS4_7SwizzleILi3ELi4ELi3EEENS4_18smem_ptr_flag_bitsILi16EEENSR_INS5_IJNSA_ILi8EEESE_EEENS5_IJSE_SB_EEEEEEEvNS4_8identityESY_S18_vS19_EENS_8epilogue10collective18CollectiveEpilogueINS1B_23Sm100TmaWarpSpecializedILi4ELi2ELi16ELb1ELb0EEEJSG_NS5_IJNSR_ISE_SB_EENSR_INSA_ILi32EEESB_EEEEESH_SI_SH_SI_NS1B_6fusion15FusionCallbacksIS1F_NS1K_17LinearCombinationISH_fSH_fLNS_15FloatRoundStyleE2EEESG_S1J_JEEENS4_5SM1004TMEM4LOAD26SM100_TMEM_LOAD_16dp256b4xESY_NSZ_INS10_ILi2ELi4ELi3EEES13_NSR_INS5_IJS14_S1H_EEENS5_IJS1H_SB_EEEEEEENS4_17SM75_U32x4_LDSM_NENS4_14SM90_TMA_STOREES1Y_NS4_17SM90_U32x4_STSM_NENS4_39AutoVectorizingCopyWithAssumedAlignmentILi128EEEEEEvvEEEEvNT_6ParamsE --------------------------
	.section	.nv.shared._ZN7cutlass13device_kernelINS_4gemm6kernel13GemmUniversalIN4cute5tupleIJiiiiEEENS1_10collective13CollectiveMmaINS1_35MainloopSm100TmaUmmaWarpSpecializedILi6ELi2ELi4ENS5_IJNS4_1CILi1EEESB_SB_EEEEENS5_IJNSA_ILi64EEENSA_ILi128EEESE_EEENS_10bfloat16_tENS5_IJlSB_lEEESH_SI_NS4_8TiledMMAINS4_8MMA_AtomIJNS4_20SM100_MMA_F16BF16_SSISH_SH_fLi64ELi128ELNS4_4UMMA5MajorE0ELSN_0ELNSM_7ScaleInE0ELSO_0EEEEEENS4_6LayoutISC_NS5_IJNSA_ILi0EEESS_SS_EEEEENS5_IJNS4_10UnderscoreESV_SV_EEEEENS4_13SM90_TMA_LOADENS4_14ComposedLayoutINS4_7SwizzleILi3ELi4ELi3EEENS4_18smem_ptr_flag_bitsILi16EEENSR_INS5_IJNSA_ILi8EEESE_EEENS5_IJSE_SB_EEEEEEEvNS4_8identityESY_S18_vS19_EENS_8epilogue10collective18CollectiveEpilogueINS1B_23Sm100TmaWarpSpecializedILi4ELi2ELi16ELb1ELb0EEEJSG_NS5_IJNSR_ISE_SB_EENSR_INSA_ILi32EEESB_EEEEESH_SI_SH_SI_NS1B_6fusion15FusionCallbacksIS1F_NS1K_17LinearCombinationISH_fSH_fLNS_15FloatRoundStyleE2EEESG_S1J_JEEENS4_5SM1004TMEM4LOAD26SM100_TMEM_LOAD_16dp256b4xESY_NSZ_INS10_ILi2ELi4ELi3EEES13_NSR_INS5_IJS14_S1H_EEENS5_IJS1H_SB_EEEEEEENS4_17SM75_U32x4_LDSM_NENS4_14SM90_TMA_STOREES1Y_NS4_17SM90_U32x4_STSM_NENS4_39AutoVectorizingCopyWithAssumedAlignmentILi128EEEEEEvvEEEEvNT_6ParamsE,"aw",@nobits
	.sectionflags	@""
	.align	16
	.zero		1024


//--------------------- .nv.shared.reserved.0     --------------------------
	.section	.nv.shared.reserved.0,"aw",@nobits
	.weak		__nv_reservedSMEM_offset_0_alias
	.size		__nv_reservedSMEM_offset_0_alias, 0, 64
	.other		__nv_reservedSMEM_offset_0_alias,@"STO_CUDA_RESERVED_SHARED STV_DEFAULT"
__nv_reservedSMEM_offset_0_alias:
	.zero		0
.nv.shared.reserved.0:
	.zero		64
	.weak		__nv_reservedSMEM_tcgen05_partition
	.type		__nv_reservedSMEM_tcgen05_partition,@object
	.size		__nv_reservedSMEM_tcgen05_partition,(.L_0 - __nv_reservedSMEM_tcgen05_partition)
__nv_reservedSMEM_tcgen05_partition:
	.zero		32
.L_0:


//--------------------- .nv.global                --------------------------
	.section	.nv.global,"aw",@nobits
.nv.global:
	.type		_ZN40_INTERNAL_08ab0c1f_4_k_cu_bc23c332_201874cute1_E,@object
	.size		_ZN40_INTERNAL_08ab0c1f_4_k_cu_bc23c332_201874cute1_E,(_ZN40_INTERNAL_08ab0c1f_4_k_cu_bc23c332_201874cuda3std3__45__cpo6cbeginE - _ZN40_INTERNAL_08ab0c1f_4_k_cu_bc23c332_201874cute1_E)
_ZN40_INTERNAL_08ab0c1f_4_k_cu_bc23c332_201874cute1_E:
	.zero		1
	.type		_ZN40_INTERNAL_08ab0c1f_4_k_cu_bc23c332_201874cuda3std3__45__cpo6cbeginE,@object
	.size		_ZN40_INTERNAL_08ab0c1f_4_k_cu_bc23c332_201874cuda3std3__45__cpo6cbeginE,(_ZN40_INTERNAL_08ab0c1f_4_k_cu_bc23c332_201874cuda3std3__48in_placeE - _ZN40_INTERNAL_08ab0c1f_4_k_cu_bc23c332_201874cuda3std3__45__cpo6cbeginE)
_ZN40_INTERNAL_08ab0c1f_4_k_cu_bc23c332_201874cuda3std3__45__cpo6cbeginE:
	.zero		1
	.type		_ZN40_INTERNAL_08ab0c1f_4_k_cu_bc23c332_201874cuda3std3__48in_placeE,@object
	.size		_ZN40_INTERNAL_08ab0c1f_4_k_cu_bc23c332_201874cuda3std3__48in_placeE,(_ZN40_INTERNAL_08ab0c1f_4_k_cu_bc23c332_201874cuda3std6ranges3__45__cpo9iter_moveE - _ZN40_INTERNAL_08ab0c1f_4_k_cu_bc23c332_201874cuda3std3__48in_placeE)
_ZN40_INTERNAL_08ab0c1f_4_k_cu_bc23c332_201874cuda3std3__48in_placeE:
	.zero		1
	.type		_ZN40_INTERNAL_08ab0c1f_4_k_cu_bc23c332_201874cuda3std6ranges3__45__cpo9iter_moveE,@object
	.size		_ZN40_INTERNAL_08ab0c1f_4_k_cu_bc23c332_201874cuda3std6ranges3__45__cpo9iter_moveE,(_ZN40_INTERNAL_08ab0c1f_4_k_cu_bc23c332_201874cuda3std3__45__cpo5beginE - _ZN40_INTERNAL_08ab0c1f_4_k_cu_bc23c332_201874cuda3std6ranges3__45__cpo9iter_moveE)
_ZN40_INTERNAL_08ab0c1f_4_k_cu_bc23c332_201874cuda3std6ranges3__45__cpo9iter_moveE:
	.zero		1
	.type		_ZN40_INTERNAL_08ab0c1f_4_k_cu_bc23c332_201874cuda3std3__45__cpo5beginE,@object
	.size		_ZN40_INTERNAL_08ab0c1f_4_k_cu_bc23c332_201874cuda3std3__45__cpo5beginE,(_ZN40_INTERNAL_08ab0c1f_4_k_cu_bc23c332_201874cuda3std3__442_GLOBAL__N__08ab0c1f_4_k_cu_bc23c332_201876ignoreE - _ZN40_INTERNAL_08ab0c1f_4_k_cu_bc23c332_201874cuda3std3__45__cpo5beginE)
_ZN40_INTERNAL_08ab0c1f_4_k_cu_bc23c332_201874cuda3std3__45__cpo5beginE:
	.zero		1
	.type		_ZN40_INTERNAL_08ab0c1f_4_k_cu_bc23c332_201874cuda3std3__442_GLOBAL__N__08ab0c1f_4_k_cu_bc23c332_201876ignoreE,@object
	.size		_ZN40_INTERNAL_08ab0c1f_4_k_cu_bc23c332_201874cuda3std3__442_GLOBAL__N__08ab0c1f_4_k_cu_bc23c332_201876ignoreE,(_ZN40_INTERNAL_08ab0c1f_4_k_cu_bc23c332_201874cute7productE - _ZN40_INTERNAL_08ab0c1f_4_k_cu_bc23c332_201874cuda3std3__442_GLOBAL__N__08ab0c1f_4_k_cu_bc23c332_201876ignoreE)
_ZN40_INTERNAL_08ab0c1f_4_k_cu_bc23c332_201874cuda3std3__442_GLOBAL__N__08ab0c1f_4_k_cu_bc23c332_201876ignoreE:
	.zero		1
	.type		_ZN40_INTERNAL_08ab0c1f_4_k_cu_bc23c332_201874cute7productE,@object
	.size		_ZN40_INTERNAL_08ab0c1f_4_k_cu_bc23c332_201874cute7productE,(_ZN40_INTERNAL_08ab0c1f_4_k_cu_bc23c332_201874cuda3std3__45__cpo3endE - _ZN40_INTERNAL_08ab0c1f_4_k_cu_bc23c332_201874cute7productE)
_ZN40_INTERNAL_08ab0c1f_4_k_cu_bc23c332_201874cute7productE:
	.zero		1
	.type		_ZN40_INTERNAL_08ab0c1f_4_k_cu_bc23c332_201874cuda3std3__45__cpo3endE,@object
	.size		_ZN40_INTERNAL_08ab0c1f_4_k_cu_bc23c332_201874cuda3std3__45__cpo3endE,(_ZN40_INTERNAL_08ab0c1f_4_k_cu_bc23c332_201874cuda3std3__419piecewise_constructE - _ZN40_INTERNAL_08ab0c1f_4_k_cu_bc23c332_201874cuda3std3__45__cpo3endE)
_ZN40_INTERNAL_08ab0c1f_4_k_cu_bc23c332_201874cuda3std3__45__cpo3endE:
	.zero		1
	.type		_ZN40_INTERNAL_08ab0c1f_4_k_cu_bc23c332_201874cuda3std3__419piecewise_constructE,@object
	.size		_ZN40_INTERNAL_08ab0c1f_4_k_cu_bc23c332_201874cuda3std3__419piecewise_constructE,(_ZN40_INTERNAL_08ab0c1f_4_k_cu_bc23c332_201874cuda3std3__45__cpo4cendE - _ZN40_INTERNAL_08ab0c1f_4_k_cu_bc23c332_201874cuda3std3__419piecewise_constructE)
_ZN40_INTERNAL_08ab0c1f_4_k_cu_bc23c332_201874cuda3std3__419piecewise_constructE:
	.zero		1
	.type		_ZN40_INTERNAL_08ab0c1f_4_k_cu_bc23c332_201874cuda3std3__45__cpo4cendE,@object
	.size		_ZN40_INTERNAL_08ab0c1f_4_k_cu_bc23c332_201874cuda3std3__45__cpo4cendE,(_ZN40_INTERNAL_08ab0c1f_4_k_cu_bc23c332_201874cuda3std6ranges3__45__cpo4swapE - _ZN40_INTERNAL_08ab0c1f_4_k_cu_bc23c332_201874cuda3std3__45__cpo4cendE)
_ZN40_INTERNAL_08ab0c1f_4_k_cu_bc23c332_201874cuda3std3__45__cpo4cendE:
	.zero		1
	.type		_ZN40_INTERNAL_08ab0c1f_4_k_cu_bc23c332_201874cuda3std6ranges3__45__cpo4swapE,@object
	.size		_ZN40_INTERNAL_08ab0c1f_4_k_cu_bc23c332_201874cuda3std6ranges3__45__cpo4swapE,(.L_10 - _ZN40_INTERNAL_08ab0c1f_4_k_cu_bc23c332_201874cuda3std6ranges3__45__cpo4swapE)
_ZN40_INTERNAL_08ab0c1f_4_k_cu_bc23c332_201874cuda3std6ranges3__45__cpo4swapE:
	.zero		1
.L_10:


//--------------------- .nv.constant0._ZN7cutlass13device_kernelINS_4gemm6kernel13GemmUniversalIN4cute5tupleIJiiiiEEENS1_10collective13CollectiveMmaINS1_35MainloopSm100TmaUmmaWarpSpecializedILi6ELi2ELi4ENS5_IJNS4_1CILi1EEESB_SB_EEEEENS5_IJNSA_ILi64EEENSA_ILi128EEESE_EEENS_10bfloat16_tENS5_IJlSB_lEEESH_SI_NS4_8TiledMMAINS4_8MMA_AtomIJNS4_20SM100_MMA_F16BF16_SSISH_SH_fLi64ELi128ELNS4_4UMMA5MajorE0ELSN_0ELNSM_7ScaleInE0ELSO_0EEEEEENS4_6LayoutISC_NS5_IJNSA_ILi0EEESS_SS_EEEEENS5_IJNS4_10UnderscoreESV_SV_EEEEENS4_13SM90_TMA_LOADENS4_14ComposedLayoutINS4_7SwizzleILi3ELi4ELi3EEENS4_18smem_ptr_flag_bitsILi16EEENSR_INS5_IJNSA_ILi8EEESE_EEENS5_IJSE_SB_EEEEEEEvNS4_8identityESY_S18_vS19_EENS_8epilogue10collective18CollectiveEpilogueINS1B_23Sm100TmaWarpSpecializedILi4ELi2ELi16ELb1ELb0EEEJSG_NS5_IJNSR_ISE_SB_EENSR_INSA_ILi32EEESB_EEEEESH_SI_SH_SI_NS1B_6fusion15FusionCallbacksIS1F_NS1K_17LinearCombinationISH_fSH_fLNS_15FloatRoundStyleE2EEESG_S1J_JEEENS4_5SM1004TMEM4LOAD26SM100_TMEM_LOAD_16dp256b4xESY_NSZ_INS10_ILi2ELi4ELi3EEES13_NSR_INS5_IJS14_S1H_EEENS5_IJS1H_SB_EEEEEEENS4_17SM75_U32x4_LDSM_NENS4_14SM90_TMA_STOREES1Y_NS4_17SM90_U32x4_STSM_NENS4_39AutoVectorizingCopyWithAssumedAlignmentILi128EEEEEEvvEEEEvNT_6ParamsE --------------------------
	.section	.nv.constant0._ZN7cutlass13device_kernelINS_4gemm6kernel13GemmUniversalIN4cute5tupleIJiiiiEEENS1_10collective13CollectiveMmaINS1_35MainloopSm100TmaUmmaWarpSpecializedILi6ELi2ELi4ENS5_IJNS4_1CILi1EEESB_SB_EEEEENS5_IJNSA_ILi64EEENSA_ILi128EEESE_EEENS_10bfloat16_tENS5_IJlSB_lEEESH_SI_NS4_8TiledMMAINS4_8MMA_AtomIJNS4_20SM100_MMA_F16BF16_SSISH_SH_fLi64ELi128ELNS4_4UMMA5MajorE0ELSN_0ELNSM_7ScaleInE0ELSO_0EEEEEENS4_6LayoutISC_NS5_IJNSA_ILi0EEESS_SS_EEEEENS5_IJNS4_10UnderscoreESV_SV_EEEEENS4_13SM90_TMA_LOADENS4_14ComposedLayoutINS4_7SwizzleILi3ELi4ELi3EEENS4_18smem_ptr_flag_bitsILi16EEENSR_INS5_IJNSA_ILi8EEESE_EEENS5_IJSE_SB_EEEEEEEvNS4_8identityESY_S18_vS19_EENS_8epilogue10collective18CollectiveEpilogueINS1B_23Sm100TmaWarpSpecializedILi4ELi2ELi16ELb1ELb0EEEJSG_NS5_IJNSR_ISE_SB_EENSR_INSA_ILi32EEESB_EEEEESH_SI_SH_SI_NS1B_6fusion15FusionCallbacksIS1F_NS1K_17LinearCombinationISH_fSH_fLNS_15FloatRoundStyleE2EEESG_S1J_JEEENS4_5SM1004TMEM4LOAD26SM100_TMEM_LOAD_16dp256b4xESY_NSZ_INS10_ILi2ELi4ELi3EEES13_NSR_INS5_IJS14_S1H_EEENS5_IJS1H_SB_EEEEEEENS4_17SM75_U32x4_LDSM_NENS4_14SM90_TMA_STOREES1Y_NS4_17SM90_U32x4_STSM_NENS4_39AutoVectorizingCopyWithAssumedAlignmentILi128EEEEEEvvEEEEvNT_6ParamsE,"a",@progbits
	.sectionflags	@""
	.align	4
.nv.constant0._ZN7cutlass13device_kernelINS_4gemm6kernel13GemmUniversalIN4cute5tupleIJiiiiEEENS1_10collective13CollectiveMmaINS1_35MainloopSm100TmaUmmaWarpSpecializedILi6ELi2ELi4ENS5_IJNS4_1CILi1EEESB_SB_EEEEENS5_IJNSA_ILi64EEENSA_ILi128EEESE_EEENS_10bfloat16_tENS5_IJlSB_lEEESH_SI_NS4_8TiledMMAINS4_8MMA_AtomIJNS4_20SM100_MMA_F16BF16_SSISH_SH_fLi64ELi128ELNS4_4UMMA5MajorE0ELSN_0ELNSM_7ScaleInE0ELSO_0EEEEEENS4_6LayoutISC_NS5_IJNSA_ILi0EEESS_SS_EEEEENS5_IJNS4_10UnderscoreESV_SV_EEEEENS4_13SM90_TMA_LOADENS4_14ComposedLayoutINS4_7SwizzleILi3ELi4ELi3EEENS4_18smem_ptr_flag_bitsILi16EEENSR_INS5_IJNSA_ILi8EEESE_EEENS5_IJSE_SB_EEEEEEEvNS4_8identityESY_S18_vS19_EENS_8epilogue10collective18CollectiveEpilogueINS1B_23Sm100TmaWarpSpecializedILi4ELi2ELi16ELb1ELb0EEEJSG_NS5_IJNSR_ISE_SB_EENSR_INSA_ILi32EEESB_EEEEESH_SI_SH_SI_NS1B_6fusion15FusionCallbacksIS1F_NS1K_17LinearCombinationISH_fSH_fLNS_15FloatRoundStyleE2EEESG_S1J_JEEENS4_5SM1004TMEM4LOAD26SM100_TMEM_LOAD_16dp256b4xESY_NSZ_INS10_ILi2ELi4ELi3EEES13_NSR_INS5_IJS14_S1H_EEENS5_IJS1H_SB_EEEEEEENS4_17SM75_U32x4_LDSM_NENS4_14SM90_TMA_STOREES1Y_NS4_17SM90_U32x4_STSM_NENS4_39AutoVectorizingCopyWithAssumedAlignmentILi128EEEEEEvvEEEEvNT_6ParamsE:
	.zero		2944


//--------------------- SYMBOLS --------------------------

	.type		.nv.reservedSmem.offset0,@object
	.size		.nv.reservedSmem.offset0,0x4
	.type		.nv.reservedSmem.cap,@object
	.size		.nv.reservedSmem.cap,0x4
	.type		__assertfail,@function
